	.target	sm_90a

	.elftype	@"ET_EXEC"


//--------------------- .note.nv.tkinfo           --------------------------
	.section	.note.nv.tkinfo,"",@"SHT_NOTE"
	.sectionflags	@"SHF_NOTE_NV_TKINFO"
	.tkinfo
        /*0018*/ 	.word	0x00000002
        /*0030*/ 	.string	""
        /*0030*/ 	.string	"ptxas"
        /*0030*/ 	.string	"Cuda compilation tools, release 13.0, V13.0.88"
        /*0030*/ 	.string	"Build cuda_13.0.r13.0/compiler.36424714_0"
        /*0030*/ 	.string	"-arch sm_90a -m 64 "



//--------------------- .note.nv.cuinfo           --------------------------
	.section	.note.nv.cuinfo,"",@"SHT_NOTE"
	.sectionflags	@"SHF_NOTE_NV_CUINFO"
        /*0018*/ 	.short	0x0002
        /*001a*/ 	.short	0x005a
        /*001c*/ 	.short	0x0082
	.zero		2


//--------------------- .nv.info                  --------------------------
	.section	.nv.info,"",@"SHT_CUDA_INFO"
	.align	4


	//----- nvinfo : EIATTR_REGCOUNT
	.align		4
        /*0000*/ 	.byte	0x04, 0x2f
        /*0002*/ 	.short	(.L_15 - .L_14)
	.align		4
.L_14:
        /*0004*/ 	.word	index@(_ZN7cutlass13device_kernelINS_4gemm6kernel13GemmUniversalIN4cute5tupleIJiiiiEEENS1_10collective13CollectiveMmaINS1_34MainloopSm90TmaGmmaWarpSpecializedILi2ENS5_IJNS4_1CILi2EEENSA_ILi1EEESC_EEENS1_35KernelTmaWarpSpecializedCooperativeEEENS5_IJNSA_ILi512EEENSA_ILi96EEENSA_ILi128EEEEEEaNS5_IJlSC_lEEEaSK_NS4_8TiledMMAINS4_8MMA_AtomIJNS4_4SM904GMMA26MMA_64x96x32_S32S8S8_SS_TNEEEENS4_6LayoutISD_NS5_IJSC_NSA_ILi0EEESS_EEEEENS5_IJNS4_10UnderscoreESV_SV_EEEEENS4_13SM90_TMA_LOADENS4_14ComposedLayoutINS4_7SwizzleILi3ELi4ELi3EEENS4_18smem_ptr_flag_bitsILi8EEENSR_INS5_IJNSA_ILi8EEESI_EEENS5_IJSI_SC_EEEEEEEvNS4_8identityENS4_23SM90_TMA_LOAD_MULTICASTES18_vS19_EENS_8epilogue10collective6detail29Sm90TmaWarpSpecializedAdapterINS1D_15DefaultEpilogueIaSK_SK_NS1C_6thread17LinearCombinationIaLi1EiiLNS1H_9ScaleType4KindE0ELNS_15FloatRoundStyleE2EaEENS1_15EpilogueDefaultEEEEEvvEEEEvNT_6ParamsE)
        /*0008*/ 	.word	0x000000a8


	//----- nvinfo : EIATTR_FRAME_SIZE
	.align		4
.L_15:
        /*000c*/ 	.byte	0x04, 0x11
        /*000e*/ 	.short	(.L_17 - .L_16)
	.align		4
.L_16:
        /*0010*/ 	.word	index@(_ZN7cutlass13device_kernelINS_4gemm6kernel13GemmUniversalIN4cute5tupleIJiiiiEEENS1_10collective13CollectiveMmaINS1_34MainloopSm90TmaGmmaWarpSpecializedILi2ENS5_IJNS4_1CILi2EEENSA_ILi1EEESC_EEENS1_35KernelTmaWarpSpecializedCooperativeEEENS5_IJNSA_ILi512EEENSA_ILi96EEENSA_ILi128EEEEEEaNS5_IJlSC_lEEEaSK_NS4_8TiledMMAINS4_8MMA_AtomIJNS4_4SM904GMMA26MMA_64x96x32_S32S8S8_SS_TNEEEENS4_6LayoutISD_NS5_IJSC_NSA_ILi0EEESS_EEEEENS5_IJNS4_10UnderscoreESV_SV_EEEEENS4_13SM90_TMA_LOADENS4_14ComposedLayoutINS4_7SwizzleILi3ELi4ELi3EEENS4_18smem_ptr_flag_bitsILi8EEENSR_INS5_IJNSA_ILi8EEESI_EEENS5_IJSI_SC_EEEEEEEvNS4_8identityENS4_23SM90_TMA_LOAD_MULTICASTES18_vS19_EENS_8epilogue10collective6detail29Sm90TmaWarpSpecializedAdapterINS1D_15DefaultEpilogueIaSK_SK_NS1C_6thread17LinearCombinationIaLi1EiiLNS1H_9ScaleType4KindE0ELNS_15FloatRoundStyleE2EaEENS1_15EpilogueDefaultEEEEEvvEEEEvNT_6ParamsE)
        /*0014*/ 	.word	0x00000000


	//----- nvinfo : EIATTR_MIN_STACK_SIZE
	.align		4
.L_17:
        /*0018*/ 	.byte	0x04, 0x12
        /*001a*/ 	.short	(.L_19 - .L_18)
	.align		4
.L_18:
        /*001c*/ 	.word	index@(_ZN7cutlass13device_kernelINS_4gemm6kernel13GemmUniversalIN4cute5tupleIJiiiiEEENS1_10collective13CollectiveMmaINS1_34MainloopSm90TmaGmmaWarpSpecializedILi2ENS5_IJNS4_1CILi2EEENSA_ILi1EEESC_EEENS1_35KernelTmaWarpSpecializedCooperativeEEENS5_IJNSA_ILi512EEENSA_ILi96EEENSA_ILi128EEEEEEaNS5_IJlSC_lEEEaSK_NS4_8TiledMMAINS4_8MMA_AtomIJNS4_4SM904GMMA26MMA_64x96x32_S32S8S8_SS_TNEEEENS4_6LayoutISD_NS5_IJSC_NSA_ILi0EEESS_EEEEENS5_IJNS4_10UnderscoreESV_SV_EEEEENS4_13SM90_TMA_LOADENS4_14ComposedLayoutINS4_7SwizzleILi3ELi4ELi3EEENS4_18smem_ptr_flag_bitsILi8EEENSR_INS5_IJNSA_ILi8EEESI_EEENS5_IJSI_SC_EEEEEEEvNS4_8identityENS4_23SM90_TMA_LOAD_MULTICASTES18_vS19_EENS_8epilogue10collective6detail29Sm90TmaWarpSpecializedAdapterINS1D_15DefaultEpilogueIaSK_SK_NS1C_6thread17LinearCombinationIaLi1EiiLNS1H_9ScaleType4KindE0ELNS_15FloatRoundStyleE2EaEENS1_15EpilogueDefaultEEEEEvvEEEEvNT_6ParamsE)
        /*0020*/ 	.word	0x00000000
.L_19:


//--------------------- .nv.compat                --------------------------
	.section	.nv.compat,"",@"SHT_CUDA_COMPAT_INFO"
	.align	4
        /*0000*/ 	.byte	0x02, 0x09, 0x01, 0x00, 0x02, 0x02, 0x04, 0x00, 0x02, 0x05, 0x05, 0x00, 0x03, 0x07, 0x01, 0x01
        /*0010*/ 	.byte	0x02, 0x03, 0x01, 0x00, 0x02, 0x06, 0x01, 0x00, 0x04, 0x0b, 0x08, 0x00, 0x00, 0x00, 0x00, 0x00
        /*0020*/ 	.byte	0x00, 0x00, 0x00, 0x00


//--------------------- .nv.info._ZN7cutlass13device_kernelINS_4gemm6kernel13GemmUniversalIN4cute5tupleIJiiiiEEENS1_10collective13CollectiveMmaINS1_34MainloopSm90TmaGmmaWarpSpecializedILi2ENS5_IJNS4_1CILi2EEENSA_ILi1EEESC_EEENS1_35KernelTmaWarpSpecializedCooperativeEEENS5_IJNSA_ILi512EEENSA_ILi96EEENSA_ILi128EEEEEEaNS5_IJlSC_lEEEaSK_NS4_8TiledMMAINS4_8MMA_AtomIJNS4_4SM904GMMA26MMA_64x96x32_S32S8S8_SS_TNEEEENS4_6LayoutISD_NS5_IJSC_NSA_ILi0EEESS_EEEEENS5_IJNS4_10UnderscoreESV_SV_EEEEENS4_13SM90_TMA_LOADENS4_14ComposedLayoutINS4_7SwizzleILi3ELi4ELi3EEENS4_18smem_ptr_flag_bitsILi8EEENSR_INS5_IJNSA_ILi8EEESI_EEENS5_IJSI_SC_EEEEEEEvNS4_8identityENS4_23SM90_TMA_LOAD_MULTICASTES18_vS19_EENS_8epilogue10collective6detail29Sm90TmaWarpSpecializedAdapterINS1D_15DefaultEpilogueIaSK_SK_NS1C_6thread17LinearCombinationIaLi1EiiLNS1H_9ScaleType4KindE0ELNS_15FloatRoundStyleE2EaEENS1_15EpilogueDefaultEEEEEvvEEEEvNT_6ParamsE --------------------------
	.section	.nv.info._ZN7cutlass13device_kernelINS_4gemm6kernel13GemmUniversalIN4cute5tupleIJiiiiEEENS1_10collective13CollectiveMmaINS1_34MainloopSm90TmaGmmaWarpSpecializedILi2ENS5_IJNS4_1CILi2EEENSA_ILi1EEESC_EEENS1_35KernelTmaWarpSpecializedCooperativeEEENS5_IJNSA_ILi512EEENSA_ILi96EEENSA_ILi128EEEEEEaNS5_IJlSC_lEEEaSK_NS4_8TiledMMAINS4_8MMA_AtomIJNS4_4SM904GMMA26MMA_64x96x32_S32S8S8_SS_TNEEEENS4_6LayoutISD_NS5_IJSC_NSA_ILi0EEESS_EEEEENS5_IJNS4_10UnderscoreESV_SV_EEEEENS4_13SM90_TMA_LOADENS4_14ComposedLayoutINS4_7SwizzleILi3ELi4ELi3EEENS4_18smem_ptr_flag_bitsILi8EEENSR_INS5_IJNSA_ILi8EEESI_EEENS5_IJSI_SC_EEEEEEEvNS4_8identityENS4_23SM90_TMA_LOAD_MULTICASTES18_vS19_EENS_8epilogue10collective6detail29Sm90TmaWarpSpecializedAdapterINS1D_15DefaultEpilogueIaSK_SK_NS1C_6thread17LinearCombinationIaLi1EiiLNS1H_9ScaleType4KindE0ELNS_15FloatRoundStyleE2EaEENS1_15EpilogueDefaultEEEEEvvEEEEvNT_6ParamsE,"",@"SHT_CUDA_INFO"
	.sectionflags	@""
	.align	4


	//----- nvinfo : EIATTR_CUDA_API_VERSION
	.align		4
        /*0000*/ 	.byte	0x04, 0x37
        /*0002*/ 	.short	(.L_21 - .L_20)
.L_20:
        /*0004*/ 	.word	0x00000082


	//----- nvinfo : EIATTR_KPARAM_INFO
	.align		4
.L_21:
        /*0008*/ 	.byte	0x04, 0x17
        /*000a*/ 	.short	(.L_23 - .L_22)
.L_22:
        /*000c*/ 	.word	0x00000000
        /*0010*/ 	.short	0x0000
        /*0012*/ 	.short	0x0070
        /*0014*/ 	.byte	0x00, 0xf0, 0x01, 0x10


	//----- nvinfo : EIATTR_SPARSE_MMA_MASK
	.align		4
.L_23:
        /*0018*/ 	.byte	0x03, 0x50
        /*001a*/ 	.short	0x0000


	//----- nvinfo : EIATTR_MAXREG_COUNT
	.align		4
        /*001c*/ 	.byte	0x03, 0x1b
        /*001e*/ 	.short	0x00a8


	//----- nvinfo : EIATTR_NUM_BARRIERS
	.align		4
        /*0020*/ 	.byte	0x02, 0x4c
        /*0022*/ 	.byte	0x01
	.zero		1


	//----- nvinfo : EIATTR_EXTERNS
	.align		4
        /*0024*/ 	.byte	0x04, 0x0f
        /*0026*/ 	.short	(.L_25 - .L_24)


	//   ....[0]....
	.align		4
.L_24:
        /*0028*/ 	.word	index@(__assertfail)


	//----- nvinfo : EIATTR_MERCURY_ISA_VERSION
	.align		4
.L_25:
        /*002c*/ 	.byte	0x03, 0x5f
        /*002e*/ 	.short	0x0101


	//----- nvinfo : EIATTR_INT_WARP_WIDE_INSTR_OFFSETS
	.align		4
        /*0030*/ 	.byte	0x04, 0x31
        /*0032*/ 	.short	(.L_27 - .L_26)


	//   ....[0]....
.L_26:
        /*0034*/ 	.word	0x00000510


	//   ....[1]....
        /*0038*/ 	.word	0x00000530


	//   ....[2]....
        /*003c*/ 	.word	0x000006c0


	//   ....[3]....
        /*0040*/ 	.word	0x00002610


	//----- nvinfo : EIATTR_COOP_GROUP_MASK_REGIDS
	.align		4
.L_27:
        /*0044*/ 	.byte	0x04, 0x29
        /*0046*/ 	.short	(.L_29 - .L_28)


	//   ....[0]....
.L_28:
        /*0048*/ 	.word	0xffffffff


	//   ....[1]....
        /*004c*/ 	.word	0xffffffff


	//   ....[2]....
        /*0050*/ 	.word	0xffffffff


	//   ....[3]....
        /*0054*/ 	.word	0xffffffff


	//   ....[4]....
        /*0058*/ 	.word	0xffffffff


	//   ....[5]....
        /*005c*/ 	.word	0xffffffff


	//----- nvinfo : EIATTR_COOP_GROUP_INSTR_OFFSETS
	.align		4
.L_29:
        /*0060*/ 	.byte	0x04, 0x28
        /*0062*/ 	.short	(.L_31 - .L_30)


	//   ....[0]....
.L_30:
        /*0064*/ 	.word	0x00000060


	//   ....[1]....
        /*0068*/ 	.word	0x00000070


	//   ....[2]....
        /*006c*/ 	.word	0x00000190


	//   ....[3]....
        /*0070*/ 	.word	0x00000380


	//   ....[4]....
        /*0074*/ 	.word	0x000007f0


	//   ....[5]....
        /*0078*/ 	.word	0x000013a0


	//----- nvinfo : EIATTR_REG_RECONFIG
	.align		4
.L_31:
        /*007c*/ 	.byte	0x01, 0x54
	.zero		2


	//----- nvinfo : EIATTR_SYSCALL_OFFSETS
	.align		4
        /*0080*/ 	.byte	0x04, 0x46
        /*0082*/ 	.short	(.L_33 - .L_32)


	//   ....[0]....
.L_32:
        /*0084*/ 	.word	0x00001560


	//----- nvinfo : EIATTR_MBARRIER_INSTR_OFFSETS
	.align		4
.L_33:
        /*0088*/ 	.byte	0x04, 0x39
        /*008a*/ 	.short	(.L_35 - .L_34)


	//   ....[0]....
.L_34:
        /*008c*/ 	.word	0x00000310
        /*0090*/ 	.word	0x000000ff
        /*0094*/ 	.word	0x00000000
        /*0098*/ 	.short	0x0100
        /*009a*/ 	.byte	0x08
	.zero		1


	//   ....[1]....
        /*009c*/ 	.word	0x00000320
        /*00a0*/ 	.word	0x000000ff
        /*00a4*/ 	.word	0x00000010
        /*00a8*/ 	.short	0x0100
        /*00aa*/ 	.byte	0x08
	.zero		1


	//   ....[2]....
        /*00ac*/ 	.word	0x00000330
        /*00b0*/ 	.word	0x000000ff
        /*00b4*/ 	.word	0x00000008
        /*00b8*/ 	.short	0x0100
        /*00ba*/ 	.byte	0x08
	.zero		1


	//   ....[3]....
        /*00bc*/ 	.word	0x00000340
        /*00c0*/ 	.word	0x000000ff
        /*00c4*/ 	.word	0x00000018
        /*00c8*/ 	.short	0x0100
        /*00ca*/ 	.byte	0x08
	.zero		1


	//   ....[4]....
        /*00cc*/ 	.word	0x00000700
        /*00d0*/ 	.word	0x000000ff
        /*00d4*/ 	.word	0x00000030
        /*00d8*/ 	.short	0x0100
        /*00da*/ 	.byte	0x06
	.zero		1


	//   ....[5]....
        /*00dc*/ 	.word	0x00000760
        /*00e0*/ 	.word	0x000000ff
        /*00e4*/ 	.word	0x00000038
        /*00e8*/ 	.short	0x0100
        /*00ea*/ 	.byte	0x06
	.zero		1


	//   ....[6]....
        /*00ec*/ 	.word	0x00001640
        /*00f0*/ 	.word	0x00000003
        /*00f4*/ 	.word	0x00000000
        /*00f8*/ 	.short	0x010a
        /*00fa*/ 	.byte	0x3f
	.zero		1


	//   ....[7]....
        /*00fc*/ 	.word	0x00001680
        /*0100*/ 	.word	0x00000003
        /*0104*/ 	.word	0x00000000
        /*0108*/ 	.short	0x010a
        /*010a*/ 	.byte	0x3f
	.zero		1


	//   ....[8]....
        /*010c*/ 	.word	0x00001e20
        /*0110*/ 	.word	0x00000003
        /*0114*/ 	.word	0x00000000
        /*0118*/ 	.short	0x010a
        /*011a*/ 	.byte	0x3f
	.zero		1


	//   ....[9]....
        /*011c*/ 	.word	0x00001e60
        /*0120*/ 	.word	0x00000003
        /*0124*/ 	.word	0x00000000
        /*0128*/ 	.short	0x010a
        /*012a*/ 	.byte	0x3f
	.zero		1


	//   ....[10]....
        /*012c*/ 	.word	0x000024a0
        /*0130*/ 	.word	0x00000000
        /*0134*/ 	.word	0x00000000
        /*0138*/ 	.short	0x0101
        /*013a*/ 	.byte	0x3f
	.zero		1


	//   ....[11]....
        /*013c*/ 	.word	0x000026a0
        /*0140*/ 	.word	0x00000000
        /*0144*/ 	.word	0x00000000
        /*0148*/ 	.short	0x0101
        /*014a*/ 	.byte	0x3f
	.zero		1


	//   ....[12]....
        /*014c*/ 	.word	0x0000f500
        /*0150*/ 	.word	0x0000000f
        /*0154*/ 	.word	0x00000010
        /*0158*/ 	.short	0x010a
        /*015a*/ 	.byte	0x3f
	.zero		1


	//   ....[13]....
        /*015c*/ 	.word	0x0000f8e0
        /*0160*/ 	.word	0x00000004
        /*0164*/ 	.word	0x00000038
        /*0168*/ 	.short	0x0101
        /*016a*/ 	.byte	0x3f
	.zero		1


	//   ....[14]....
        /*016c*/ 	.word	0x00010040
        /*0170*/ 	.word	0x00000005
        /*0174*/ 	.word	0x00000000
        /*0178*/ 	.short	0x010a
        /*017a*/ 	.byte	0x3f
	.zero		1


	//   ....[15]....
        /*017c*/ 	.word	0x000100c0
        /*0180*/ 	.word	0x0000000b
        /*0184*/ 	.word	0x00000000
        /*0188*/ 	.short	0x010a
        /*018a*/ 	.byte	0x3f
	.zero		1


	//   ....[16]....
        /*018c*/ 	.word	0x00010120
        /*0190*/ 	.word	0x00000003
        /*0194*/ 	.word	0x00000000
        /*0198*/ 	.short	0x010a
        /*019a*/ 	.byte	0x3f
	.zero		1


	//   ....[17]....
        /*019c*/ 	.word	0x00010170
        /*01a0*/ 	.word	0x00000003
        /*01a4*/ 	.word	0x00000000
        /*01a8*/ 	.short	0x010a
        /*01aa*/ 	.byte	0x3f
	.zero		1


	//   ....[18]....
        /*01ac*/ 	.word	0x00010240
        /*01b0*/ 	.word	0x0000000f
        /*01b4*/ 	.word	0x00000010
        /*01b8*/ 	.short	0x010a
        /*01ba*/ 	.byte	0x3f
	.zero		1


	//   ....[19]....
        /*01bc*/ 	.word	0x00010310
        /*01c0*/ 	.word	0x00000005
        /*01c4*/ 	.word	0x00000000
        /*01c8*/ 	.short	0x010a
        /*01ca*/ 	.byte	0x3f
	.zero		1


	//----- nvinfo : EIATTR_NUM_MBARRIERS
	.align		4
.L_35:
        /*01cc*/ 	.byte	0x03, 0x38
        /*01ce*/ 	.short	0x0006


	//----- nvinfo : EIATTR_EXIT_INSTR_OFFSETS
	.align		4
        /*01d0*/ 	.byte	0x04, 0x1c
        /*01d2*/ 	.short	(.L_37 - .L_36)


	//   ....[0]....
.L_36:
        /*01d4*/ 	.word	0x00000a20


	//   ....[1]....
        /*01d8*/ 	.word	0x000012b0


	//   ....[2]....
        /*01dc*/ 	.word	0x0000eb70


	//   ....[3]....
        /*01e0*/ 	.word	0x0000f170


	//   ....[4]....
        /*01e4*/ 	.word	0x00010110


	//----- nvinfo : EIATTR_MAX_THREADS
	.align		4
.L_37:
        /*01e8*/ 	.byte	0x04, 0x05
        /*01ea*/ 	.short	(.L_39 - .L_38)
.L_38:
        /*01ec*/ 	.word	0x00000180
        /*01f0*/ 	.word	0x00000001
        /*01f4*/ 	.word	0x00000001


	//----- nvinfo : EIATTR_CRS_STACK_SIZE
	.align		4
.L_39:
        /*01f8*/ 	.byte	0x04, 0x1e
        /*01fa*/ 	.short	(.L_41 - .L_40)
.L_40:
        /*01fc*/ 	.word	0x00000000


	//----- nvinfo : EIATTR_CBANK_PARAM_SIZE
	.align		4
.L_41:
        /*0200*/ 	.byte	0x03, 0x19
        /*0202*/ 	.short	0x0470


	//----- nvinfo : EIATTR_PARAM_CBANK
	.align		4
        /*0204*/ 	.byte	0x04, 0x0a
        /*0206*/ 	.short	(.L_43 - .L_42)
	.align		4
.L_42:
        /*0208*/ 	.word	index@(.nv.constant0._ZN7cutlass13device_kernelINS_4gemm6kernel13GemmUniversalIN4cute5tupleIJiiiiEEENS1_10collective13CollectiveMmaINS1_34MainloopSm90TmaGmmaWarpSpecializedILi2ENS5_IJNS4_1CILi2EEENSA_ILi1EEESC_EEENS1_35KernelTmaWarpSpecializedCooperativeEEENS5_IJNSA_ILi512EEENSA_ILi96EEENSA_ILi128EEEEEEaNS5_IJlSC_lEEEaSK_NS4_8TiledMMAINS4_8MMA_AtomIJNS4_4SM904GMMA26MMA_64x96x32_S32S8S8_SS_TNEEEENS4_6LayoutISD_NS5_IJSC_NSA_ILi0EEESS_EEEEENS5_IJNS4_10UnderscoreESV_SV_EEEEENS4_13SM90_TMA_LOADENS4_14ComposedLayoutINS4_7SwizzleILi3ELi4ELi3EEENS4_18smem_ptr_flag_bitsILi8EEENSR_INS5_IJNSA_ILi8EEESI_EEENS5_IJSI_SC_EEEEEEEvNS4_8identityENS4_23SM90_TMA_LOAD_MULTICASTES18_vS19_EENS_8epilogue10collective6detail29Sm90TmaWarpSpecializedAdapterINS1D_15DefaultEpilogueIaSK_SK_NS1C_6thread17LinearCombinationIaLi1EiiLNS1H_9ScaleType4KindE0ELNS_15FloatRoundStyleE2EaEENS1_15EpilogueDefaultEEEEEvvEEEEvNT_6ParamsE)
        /*020c*/ 	.short	0x0210
        /*020e*/ 	.short	0x0470


	//----- nvinfo : EIATTR_SW_WAR
	.align		4
.L_43:
        /*0210*/ 	.byte	0x04, 0x36
        /*0212*/ 	.short	(.L_45 - .L_44)
.L_44:
        /*0214*/ 	.word	0x00000008
.L_45:


//--------------------- .nv.callgraph             --------------------------
	.section	.nv.callgraph,"",@"SHT_CUDA_CALLGRAPH"
	.align	4
	.sectionentsize	8
	.align		4
        /*0000*/ 	.word	0x00000000
	.align		4
        /*0004*/ 	.word	0xffffffff
	.align		4
        /*0008*/ 	.word	index@(_ZN7cutlass13device_kernelINS_4gemm6kernel13GemmUniversalIN4cute5tupleIJiiiiEEENS1_10collective13CollectiveMmaINS1_34MainloopSm90TmaGmmaWarpSpecializedILi2ENS5_IJNS4_1CILi2EEENSA_ILi1EEESC_EEENS1_35KernelTmaWarpSpecializedCooperativeEEENS5_IJNSA_ILi512EEENSA_ILi96EEENSA_ILi128EEEEEEaNS5_IJlSC_lEEEaSK_NS4_8TiledMMAINS4_8MMA_AtomIJNS4_4SM904GMMA26MMA_64x96x32_S32S8S8_SS_TNEEEENS4_6LayoutISD_NS5_IJSC_NSA_ILi0EEESS_EEEEENS5_IJNS4_10UnderscoreESV_SV_EEEEENS4_13SM90_TMA_LOADENS4_14ComposedLayoutINS4_7SwizzleILi3ELi4ELi3EEENS4_18smem_ptr_flag_bitsILi8EEENSR_INS5_IJNSA_ILi8EEESI_EEENS5_IJSI_SC_EEEEEEEvNS4_8identityENS4_23SM90_TMA_LOAD_MULTICASTES18_vS19_EENS_8epilogue10collective6detail29Sm90TmaWarpSpecializedAdapterINS1D_15DefaultEpilogueIaSK_SK_NS1C_6thread17LinearCombinationIaLi1EiiLNS1H_9ScaleType4KindE0ELNS_15FloatRoundStyleE2EaEENS1_15EpilogueDefaultEEEEEvvEEEEvNT_6ParamsE)
	.align		4
        /*000c*/ 	.word	index@(__assertfail)
	.align		4
        /*0010*/ 	.word	0x00000000
	.align		4
        /*0014*/ 	.word	0xfffffffe
	.align		4
        /*0018*/ 	.word	0x00000000
	.align		4
        /*001c*/ 	.word	0xfffffffd
	.align		4
        /*0020*/ 	.word	0x00000000
	.align		4
        /*0024*/ 	.word	0xfffffffc


//--------------------- .nv.constant4             --------------------------
	.section	.nv.constant4,"a",@progbits
	.align	8
	.align		8
.nv.constant4:
        /*0000*/ 	.dword	__assertfail
	.align		8
        /*0008*/ 	.dword	__unnamed_1
	.align		8
        /*0010*/ 	.dword	_ZN39_INTERNAL_c6b58580_4_k_cu_8ffa4182_63964cuda3std3__45__cpo5beginE
	.align		8
        /*0018*/ 	.dword	_ZN39_INTERNAL_c6b58580_4_k_cu_8ffa4182_63964cuda3std3__45__cpo3endE
	.align		8
        /*0020*/ 	.dword	_ZN39_INTERNAL_c6b58580_4_k_cu_8ffa4182_63964cuda3std3__45__cpo6cbeginE
	.align		8
        /*0028*/ 	.dword	_ZN39_INTERNAL_c6b58580_4_k_cu_8ffa4182_63964cuda3std3__45__cpo4cendE
	.align		8
        /*0030*/ 	.dword	_ZN39_INTERNAL_c6b58580_4_k_cu_8ffa4182_63964cuda3std3__441_GLOBAL__N__c6b58580_4_k_cu_8ffa4182_63966ignoreE
	.align		8
        /*0038*/ 	.dword	_ZN39_INTERNAL_c6b58580_4_k_cu_8ffa4182_63964cuda3std3__419piecewise_constructE
	.align		8
        /*0040*/ 	.dword	_ZN39_INTERNAL_c6b58580_4_k_cu_8ffa4182_63964cuda3std3__48in_placeE
	.align		8
        /*0048*/ 	.dword	_ZN39_INTERNAL_c6b58580_4_k_cu_8ffa4182_63964cuda3std6ranges3__45__cpo4swapE
	.align		8
        /*0050*/ 	.dword	_ZN39_INTERNAL_c6b58580_4_k_cu_8ffa4182_63964cuda3std6ranges3__45__cpo9iter_moveE
	.align		8
        /*0058*/ 	.dword	_ZN39_INTERNAL_c6b58580_4_k_cu_8ffa4182_63964cute7productE
	.align		8
        /*0060*/ 	.dword	_ZN39_INTERNAL_c6b58580_4_k_cu_8ffa4182_63964cute1_E
	.align		8
        /*0068*/ 	.dword	$str$22
	.align		8
        /*0070*/ 	.dword	$str$23


//--------------------- .text._ZN7cutlass13device_kernelINS_4gemm6kernel13GemmUniversalIN4cute5tupleIJiiiiEEENS1_10collective13CollectiveMmaINS1_34MainloopSm90TmaGmmaWarpSpecializedILi2ENS5_IJNS4_1CILi2EEENSA_ILi1EEESC_EEENS1_35KernelTmaWarpSpecializedCooperativeEEENS5_IJNSA_ILi512EEENSA_ILi96EEENSA_ILi128EEEEEEaNS5_IJlSC_lEEEaSK_NS4_8TiledMMAINS4_8MMA_AtomIJNS4_4SM904GMMA26MMA_64x96x32_S32S8S8_SS_TNEEEENS4_6LayoutISD_NS5_IJSC_NSA_ILi0EEESS_EEEEENS5_IJNS4_10UnderscoreESV_SV_EEEEENS4_13SM90_TMA_LOADENS4_14ComposedLayoutINS4_7SwizzleILi3ELi4ELi3EEENS4_18smem_ptr_flag_bitsILi8EEENSR_INS5_IJNSA_ILi8EEESI_EEENS5_IJSI_SC_EEEEEEEvNS4_8identityENS4_23SM90_TMA_LOAD_MULTICASTES18_vS19_EENS_8epilogue10collective6detail29Sm90TmaWarpSpecializedAdapterINS1D_15DefaultEpilogueIaSK_SK_NS1C_6thread17LinearCombinationIaLi1EiiLNS1H_9ScaleType4KindE0ELNS_15FloatRoundStyleE2EaEENS1_15EpilogueDefaultEEEEEvvEEEEvNT_6ParamsE --------------------------
	.section	.text._ZN7cutlass13device_kernelINS_4gemm6kernel13GemmUniversalIN4cute5tupleIJiiiiEEENS1_10collective13CollectiveMmaINS1_34MainloopSm90TmaGmmaWarpSpecializedILi2ENS5_IJNS4_1CILi2EEENSA_ILi1EEESC_EEENS1_35KernelTmaWarpSpecializedCooperativeEEENS5_IJNSA_ILi512EEENSA_ILi96EEENSA_ILi128EEEEEEaNS5_IJlSC_lEEEaSK_NS4_8TiledMMAINS4_8MMA_AtomIJNS4_4SM904GMMA26MMA_64x96x32_S32S8S8_SS_TNEEEENS4_6LayoutISD_NS5_IJSC_NSA_ILi0EEESS_EEEEENS5_IJNS4_10UnderscoreESV_SV_EEEEENS4_13SM90_TMA_LOADENS4_14ComposedLayoutINS4_7SwizzleILi3ELi4ELi3EEENS4_18smem_ptr_flag_bitsILi8EEENSR_INS5_IJNSA_ILi8EEESI_EEENS5_IJSI_SC_EEEEEEEvNS4_8identityENS4_23SM90_TMA_LOAD_MULTICASTES18_vS19_EENS_8epilogue10collective6detail29Sm90TmaWarpSpecializedAdapterINS1D_15DefaultEpilogueIaSK_SK_NS1C_6thread17LinearCombinationIaLi1EiiLNS1H_9ScaleType4KindE0ELNS_15FloatRoundStyleE2EaEENS1_15EpilogueDefaultEEEEEvvEEEEvNT_6ParamsE,"ax",@progbits
	.align	128
.text._ZN7cutlass13device_kernelINS_4gemm6kernel13GemmUniversalIN4cute5tupleIJiiiiEEENS1_10collective13CollectiveMmaINS1_34MainloopSm90TmaGmmaWarpSpecializedILi2ENS5_IJNS4_1CILi2EEENSA_ILi1EEESC_EEENS1_35KernelTmaWarpSpecializedCooperativeEEENS5_IJNSA_ILi512EEENSA_ILi96EEENSA_ILi128EEEEEEaNS5_IJlSC_lEEEaSK_NS4_8TiledMMAINS4_8MMA_AtomIJNS4_4SM904GMMA26MMA_64x96x32_S32S8S8_SS_TNEEEENS4_6LayoutISD_NS5_IJSC_NSA_ILi0EEESS_EEEEENS5_IJNS4_10UnderscoreESV_SV_EEEEENS4_13SM90_TMA_LOADENS4_14ComposedLayoutINS4_7SwizzleILi3ELi4ELi3EEENS4_18smem_ptr_flag_bitsILi8EEENSR_INS5_IJNSA_ILi8EEESI_EEENS5_IJSI_SC_EEEEEEEvNS4_8identityENS4_23SM90_TMA_LOAD_MULTICASTES18_vS19_EENS_8epilogue10collective6detail29Sm90TmaWarpSpecializedAdapterINS1D_15DefaultEpilogueIaSK_SK_NS1C_6thread17LinearCombinationIaLi1EiiLNS1H_9ScaleType4KindE0ELNS_15FloatRoundStyleE2EaEENS1_15EpilogueDefaultEEEEEvvEEEEvNT_6ParamsE:
        .type           _ZN7cutlass13device_kernelINS_4gemm6kernel13GemmUniversalIN4cute5tupleIJiiiiEEENS1_10collective13CollectiveMmaINS1_34MainloopSm90TmaGmmaWarpSpecializedILi2ENS5_IJNS4_1CILi2EEENSA_ILi1EEESC_EEENS1_35KernelTmaWarpSpecializedCooperativeEEENS5_IJNSA_ILi512EEENSA_ILi96EEENSA_ILi128EEEEEEaNS5_IJlSC_lEEEaSK_NS4_8TiledMMAINS4_8MMA_AtomIJNS4_4SM904GMMA26MMA_64x96x32_S32S8S8_SS_TNEEEENS4_6LayoutISD_NS5_IJSC_NSA_ILi0EEESS_EEEEENS5_IJNS4_10UnderscoreESV_SV_EEEEENS4_13SM90_TMA_LOADENS4_14ComposedLayoutINS4_7SwizzleILi3ELi4ELi3EEENS4_18smem_ptr_flag_bitsILi8EEENSR_INS5_IJNSA_ILi8EEESI_EEENS5_IJSI_SC_EEEEEEEvNS4_8identityENS4_23SM90_TMA_LOAD_MULTICASTES18_vS19_EENS_8epilogue10collective6detail29Sm90TmaWarpSpecializedAdapterINS1D_15DefaultEpilogueIaSK_SK_NS1C_6thread17LinearCombinationIaLi1EiiLNS1H_9ScaleType4KindE0ELNS_15FloatRoundStyleE2EaEENS1_15EpilogueDefaultEEEEEvvEEEEvNT_6ParamsE,@function
        .size           _ZN7cutlass13device_kernelINS_4gemm6kernel13GemmUniversalIN4cute5tupleIJiiiiEEENS1_10collective13CollectiveMmaINS1_34MainloopSm90TmaGmmaWarpSpecializedILi2ENS5_IJNS4_1CILi2EEENSA_ILi1EEESC_EEENS1_35KernelTmaWarpSpecializedCooperativeEEENS5_IJNSA_ILi512EEENSA_ILi96EEENSA_ILi128EEEEEEaNS5_IJlSC_lEEEaSK_NS4_8TiledMMAINS4_8MMA_AtomIJNS4_4SM904GMMA26MMA_64x96x32_S32S8S8_SS_TNEEEENS4_6LayoutISD_NS5_IJSC_NSA_ILi0EEESS_EEEEENS5_IJNS4_10UnderscoreESV_SV_EEEEENS4_13SM90_TMA_LOADENS4_14ComposedLayoutINS4_7SwizzleILi3ELi4ELi3EEENS4_18smem_ptr_flag_bitsILi8EEENSR_INS5_IJNSA_ILi8EEESI_EEENS5_IJSI_SC_EEEEEEEvNS4_8identityENS4_23SM90_TMA_LOAD_MULTICASTES18_vS19_EENS_8epilogue10collective6detail29Sm90TmaWarpSpecializedAdapterINS1D_15DefaultEpilogueIaSK_SK_NS1C_6thread17LinearCombinationIaLi1EiiLNS1H_9ScaleType4KindE0ELNS_15FloatRoundStyleE2EaEENS1_15EpilogueDefaultEEEEEvvEEEEvNT_6ParamsE,(.L_x_451 - _ZN7cutlass13device_kernelINS_4gemm6kernel13GemmUniversalIN4cute5tupleIJiiiiEEENS1_10collective13CollectiveMmaINS1_34MainloopSm90TmaGmmaWarpSpecializedILi2ENS5_IJNS4_1CILi2EEENSA_ILi1EEESC_EEENS1_35KernelTmaWarpSpecializedCooperativeEEENS5_IJNSA_ILi512EEENSA_ILi96EEENSA_ILi128EEEEEEaNS5_IJlSC_lEEEaSK_NS4_8TiledMMAINS4_8MMA_AtomIJNS4_4SM904GMMA26MMA_64x96x32_S32S8S8_SS_TNEEEENS4_6LayoutISD_NS5_IJSC_NSA_ILi0EEESS_EEEEENS5_IJNS4_10UnderscoreESV_SV_EEEEENS4_13SM90_TMA_LOADENS4_14ComposedLayoutINS4_7SwizzleILi3ELi4ELi3EEENS4_18smem_ptr_flag_bitsILi8EEENSR_INS5_IJNSA_ILi8EEESI_EEENS5_IJSI_SC_EEEEEEEvNS4_8identityENS4_23SM90_TMA_LOAD_MULTICASTES18_vS19_EENS_8epilogue10collective6detail29Sm90TmaWarpSpecializedAdapterINS1D_15DefaultEpilogueIaSK_SK_NS1C_6thread17LinearCombinationIaLi1EiiLNS1H_9ScaleType4KindE0ELNS_15FloatRoundStyleE2EaEENS1_15EpilogueDefaultEEEEEvvEEEEvNT_6ParamsE)
        .other          _ZN7cutlass13device_kernelINS_4gemm6kernel13GemmUniversalIN4cute5tupleIJiiiiEEENS1_10collective13CollectiveMmaINS1_34MainloopSm90TmaGmmaWarpSpecializedILi2ENS5_IJNS4_1CILi2EEENSA_ILi1EEESC_EEENS1_35KernelTmaWarpSpecializedCooperativeEEENS5_IJNSA_ILi512EEENSA_ILi96EEENSA_ILi128EEEEEEaNS5_IJlSC_lEEEaSK_NS4_8TiledMMAINS4_8MMA_AtomIJNS4_4SM904GMMA26MMA_64x96x32_S32S8S8_SS_TNEEEENS4_6LayoutISD_NS5_IJSC_NSA_ILi0EEESS_EEEEENS5_IJNS4_10UnderscoreESV_SV_EEEEENS4_13SM90_TMA_LOADENS4_14ComposedLayoutINS4_7SwizzleILi3ELi4ELi3EEENS4_18smem_ptr_flag_bitsILi8EEENSR_INS5_IJNSA_ILi8EEESI_EEENS5_IJSI_SC_EEEEEEEvNS4_8identityENS4_23SM90_TMA_LOAD_MULTICASTES18_vS19_EENS_8epilogue10collective6detail29Sm90TmaWarpSpecializedAdapterINS1D_15DefaultEpilogueIaSK_SK_NS1C_6thread17LinearCombinationIaLi1EiiLNS1H_9ScaleType4KindE0ELNS_15FloatRoundStyleE2EaEENS1_15EpilogueDefaultEEEEEvvEEEEvNT_6ParamsE,@"STO_CUDA_ENTRY STV_DEFAULT"
_ZN7cutlass13device_kernelINS_4gemm6kernel13GemmUniversalIN4cute5tupleIJiiiiEEENS1_10collective13CollectiveMmaINS1_34MainloopSm90TmaGmmaWarpSpecializedILi2ENS5_IJNS4_1CILi2EEENSA_ILi1EEESC_EEENS1_35KernelTmaWarpSpecializedCooperativeEEENS5_IJNSA_ILi512EEENSA_ILi96EEENSA_ILi128EEEEEEaNS5_IJlSC_lEEEaSK_NS4_8TiledMMAINS4_8MMA_AtomIJNS4_4SM904GMMA26MMA_64x96x32_S32S8S8_SS_TNEEEENS4_6LayoutISD_NS5_IJSC_NSA_ILi0EEESS_EEEEENS5_IJNS4_10UnderscoreESV_SV_EEEEENS4_13SM90_TMA_LOADENS4_14ComposedLayoutINS4_7SwizzleILi3ELi4ELi3EEENS4_18smem_ptr_flag_bitsILi8EEENSR_INS5_IJNSA_ILi8EEESI_EEENS5_IJSI_SC_EEEEEEEvNS4_8identityENS4_23SM90_TMA_LOAD_MULTICASTES18_vS19_EENS_8epilogue10collective6detail29Sm90TmaWarpSpecializedAdapterINS1D_15DefaultEpilogueIaSK_SK_NS1C_6thread17LinearCombinationIaLi1EiiLNS1H_9ScaleType4KindE0ELNS_15FloatRoundStyleE2EaEENS1_15EpilogueDefaultEEEEEvvEEEEvNT_6ParamsE:
[----:B------:R-:W0:Y:S01]  /*0000*/  LDC R1, c[0x0][0x28] ;  /* 0x00000a00ff017b82 */ /* 0x000e220000000800 */
[----:B------:R-:W1:Y:S01]  /*0010*/  S2R R2, SR_TID.X ;  /* 0x0000000000027919 */ /* 0x000e620000002100 */
[----:B------:R-:W-:Y:S01]  /*0020*/  ELECT P0, URZ, PT ;  /* 0x00000000003f782f */ /* 0x000fe20003800000 */
[----:B------:R-:W-:Y:S01]  /*0030*/  BSSY B0, `(.L_x_0) ;  /* 0x0000015000007945 */ /* 0x000fe20003800000 */
[--C-:B-1----:R-:W-:Y:S02]  /*0040*/  SHF.R.U32.HI R0, RZ, 0x5, R2.reuse ;  /* 0x00000005ff007819 */ /* 0x102fe40000011602 */
[----:B------:R-:W-:-:S03]  /*0050*/  SHF.R.U32.HI R3, RZ, 0x7, R2 ;  /* 0x00000007ff037819 */ /* 0x000fc60000011602 */
[----:B------:R-:W1:Y:S04]  /*0060*/  SHFL.IDX PT, R4, R0, RZ, 0x1f ;  /* 0x00001fff00047589 */ /* 0x000e6800000e0000 */
[----:B------:R-:W2:Y:S01]  /*0070*/  SHFL.IDX PT, R3, R3, RZ, 0x1f ;  /* 0x00001fff03037589 */ /* 0x000ea200000e0000 */
[----:B-1----:R-:W-:Y:S02]  /*0080*/  R2UR UR9, R4 ;  /* 0x00000000040972ca */ /* 0x002fe400000e0000 */
[----:B--2---:R-:W-:-:S11]  /*0090*/  R2UR UR5, R3 ;  /* 0x00000000030572ca */ /* 0x004fd600000e0000 */
[----:B------:R-:W-:Y:S02]  /*00a0*/  USHF.R.S32.HI UR4, URZ, 0x1f, UR9 ;  /* 0x0000001f3f047899 */ /* 0x000fe40008011409 */
[----:B------:R-:W-:Y:S02]  /*00b0*/  ISETP.NE.OR P0, PT, RZ, UR9, !P0 ;  /* 0x00000009ff007c0c */ /* 0x000fe4000c705670 */
[----:B------:R-:W-:-:S04]  /*00c0*/  ULEA.HI UR4, UR4, UR9, URZ, 0x2 ;  /* 0x0000000904047291 */ /* 0x000fc8000f8f103f */
[----:B------:R-:W-:-:S04]  /*00d0*/  ULOP3.LUT UR4, UR4, 0xfffffffc, URZ, 0xc0, !UPT ;  /* 0xfffffffc04047892 */ /* 0x000fc8000f8ec03f */
[----:B------:R-:W-:-:S03]  /*00e0*/  UIADD3 UR9, UR9, -UR4, URZ ;  /* 0x8000000409097290 */ /* 0x000fc6000fffe03f */
[----:B0-----:R-:W-:Y:S09]  /*00f0*/  @P0 BRA `(.L_x_1) ;  /* 0x0000000000200947 */ /* 0x001ff20003800000 */
[----:B------:R-:W-:Y:S02]  /*0100*/  ULDC.64 UR6, c[0x0][0x198] ;  /* 0x0000660000067ab9 */ /* 0x000fe40000000a00 */
[----:B------:R-:W-:Y:S02]  /*0110*/  UIADD3 UR10, UP0, UR6, 0xf0, URZ ;  /* 0x000000f0060a7890 */ /* 0x000fe4000ff1e03f */
[----:B------:R-:W-:Y:S02]  /*0120*/  UIADD3 UR6, UP1, UR6, 0x1f0, URZ ;  /* 0x000001f006067890 */ /* 0x000fe4000ff3e03f */
[----:B------:R-:W-:Y:S02]  /*0130*/  UIADD3.X UR11, URZ, UR7, URZ, UP0, !UPT ;  /* 0x000000073f0b7290 */ /* 0x000fe400087fe43f */
[----:B------:R-:W-:-:S07]  /*0140*/  UIADD3.X UR7, URZ, UR7, URZ, UP1, !UPT ;  /* 0x000000073f077290 */ /* 0x000fce0008ffe43f */
[----:B------:R0:W-:Y:S02]  /*0150*/  UTMACCTL.PF [UR10] ;  /* 0x000000000a0079b9 */ /* 0x0001e40008040000 */
[----:B------:R0:W-:Y:S02]  /*0160*/  UTMACCTL.PF [UR6] ;  /* 0x00000000060079b9 */ /* 0x0001e40008040000 */
[----:B0-----:R-:W-:Y:S01]  /*0170*/  NOP ;  /* 0x0000000000007918 */ /* 0x001fe20000000000 */
.L_x_1:
[----:B------:R-:W-:Y:S05]  /*0180*/  BSYNC B0 ;  /* 0x0000000000007941 */ /* 0x000fea0003800000 */
.L_x_0:
[----:B------:R-:W0:Y:S01]  /*0190*/  SHFL.IDX PT, R3, R0, RZ, 0x1f ;  /* 0x00001fff00037589 */ /* 0x000e2200000e0000 */
[----:B------:R-:W-:Y:S01]  /*01a0*/  UISETP.NE.AND UP0, UPT, UR9, 0x3, UPT ;  /* 0x000000030900788c */ /* 0x000fe2000bf05270 */
[----:B------:R-:W-:Y:S01]  /*01b0*/  ISETP.NE.AND P1, PT, RZ, UR5, PT ;  /* 0x00000005ff007c0c */ /* 0x000fe2000bf25270 */
[----:B------:R-:W-:Y:S02]  /*01c0*/  UIADD3 UR16, UR5, -0x1, URZ ;  /* 0xffffffff05107890 */ /* 0x000fe4000fffe03f */
[----:B------:R-:W-:Y:S02]  /*01d0*/  UISETP.EQ.OR UP0, UPT, UR9, URZ, !UP0 ;  /* 0x0000003f0900728c */ /* 0x000fe4000c702670 */
[----:B------:R-:W-:Y:S02]  /*01e0*/  UISETP.GE.U32.AND UP1, UPT, UR16, 0x2, UPT ;  /* 0x000000021000788c */ /* 0x000fe4000bf26070 */
[----:B------:R-:W-:-:S04]  /*01f0*/  UISETP.EQ.AND UP0, UPT, UR5, URZ, UP0 ;  /* 0x0000003f0500728c */ /* 0x000fc80008702270 */
[----:B------:R-:W-:-:S04]  /*0200*/  USEL UR38, URZ, 0x1, !UP0 ;  /* 0x000000013f267887 */ /* 0x000fc8000c000000 */
[----:B------:R-:W-:Y:S01]  /*0210*/  USEL UR38, UR38, 0x2, UP1 ;  /* 0x0000000226267887 */ /* 0x000fe20008800000 */
[----:B0-----:R-:W-:-:S13]  /*0220*/  ISETP.NE.AND P0, PT, R3, RZ, PT ;  /* 0x000000ff0300720c */ /* 0x001fda0003f05270 */
[----:B------:R-:W-:Y:S05]  /*0230*/  @P0 BRA `(.L_x_2) ;  /* 0x0000000000480947 */ /* 0x000fea0003800000 */
[----:B------:R-:W0:Y:S01]  /*0240*/  S2UR UR8, SR_CgaCtaId ;  /* 0x00000000000879c3 */ /* 0x000e220000008800 */
[----:B------:R-:W-:Y:S01]  /*0250*/  UMOV UR4, 0x400 ;  /* 0x0000040000047882 */ /* 0x000fe20000000000 */
[----:B------:R-:W-:Y:S01]  /*0260*/  UMOV UR5, 0x1 ;  /* 0x0000000100057882 */ /* 0x000fe20000000000 */
[----:B------:R-:W-:Y:S01]  /*0270*/  UMOV UR6, 0x4 ;  /* 0x0000000400067882 */ /* 0x000fe20000000000 */
[----:B------:R-:W-:Y:S01]  /*0280*/  ELECT P0, URZ, PT ;  /* 0x00000000003f782f */ /* 0x000fe20003800000 */
[----:B------:R-:W-:-:S04]  /*0290*/  UIADD3 UR6, -UR6, 0x100000, URZ ;  /* 0x0010000006067890 */ /* 0x000fc8000fffe13f */
[----:B------:R-:W-:Y:S02]  /*02a0*/  USHF.L.U32 UR7, UR6, 0xb, URZ ;  /* 0x0000000b06077899 */ /* 0x000fe4000800063f */
[----:B------:R-:W-:Y:S02]  /*02b0*/  USHF.L.U32 UR6, UR6, 0x1, URZ ;  /* 0x0000000106067899 */ /* 0x000fe4000800063f */
[----:B0-----:R-:W-:Y:S02]  /*02c0*/  ULEA UR8, UR8, UR4, 0x18 ;  /* 0x0000000408087291 */ /* 0x001fe4000f8ec03f */
[----:B------:R-:W-:-:S04]  /*02d0*/  UIADD3 UR4, -UR5, 0x100000, URZ ;  /* 0x0010000005047890 */ /* 0x000fc8000fffe13f */
[----:B------:R-:W-:Y:S02]  /*02e0*/  USHF.L.U32 UR5, UR4, 0xb, URZ ;  /* 0x0000000b04057899 */ /* 0x000fe4000800063f */
[----:B------:R-:W-:Y:S01]  /*02f0*/  USHF.L.U32 UR4, UR4, 0x1, URZ ;  /* 0x0000000104047899 */ /* 0x000fe2000800063f */
[----:B------:R-:W0:Y:S11]  /*0300*/  FENCE.VIEW.ASYNC.S ;  /* 0x00000000000073c6 */ /* 0x000e360000000000 */
[----:B0-----:R0:W1:Y:S01]  /*0310*/  SYNCS.EXCH.64 URZ, [UR8], UR4 ;  /* 0x00000004083f75b2 */ /* 0x0010620008000100 */
[----:B------:R0:W2:Y:S01]  /*0320*/  SYNCS.EXCH.64 URZ, [UR8+0x10], UR6 ;  /* 0x00001006083f75b2 */ /* 0x0000a20008000100 */
[----:B------:R0:W3:Y:S01]  /*0330*/  SYNCS.EXCH.64 URZ, [UR8+0x8], UR4 ;  /* 0x00000804083f75b2 */ /* 0x0000e20008000100 */
[----:B------:R0:W4:Y:S01]  /*0340*/  SYNCS.EXCH.64 URZ, [UR8+0x18], UR6 ;  /* 0x00001806083f75b2 */ /* 0x0001220008000100 */
[----:B------:R-:W-:Y:S01]  /*0350*/  NOP ;  /* 0x0000000000007918 */ /* 0x000fe20000000000 */
.L_x_2:
[----:B------:R-:W5:Y:S01]  /*0360*/  S2UR UR13, SR_CTAID.X ;  /* 0x00000000000d79c3 */ /* 0x000f620000002500 */
[----:B------:R-:W-:Y:S01]  /*0370*/  SHF.R.S32.HI R5, RZ, 0x1f, R2 ;  /* 0x0000001fff057819 */ /* 0x000fe20000011402 */
[----:B------:R-:W1:Y:S01]  /*0380*/  SHFL.IDX PT, R6, R0, RZ, 0x1f ;  /* 0x00001fff00067589 */ /* 0x000e6200000e0000 */
[----:B0-----:R-:W-:Y:S01]  /*0390*/  ULDC UR4, c[0x0][0x150] ;  /* 0x0000540000047ab9 */ /* 0x001fe20000000800 */
[----:B------:R-:W-:Y:S02]  /*03a0*/  ELECT P0, URZ, PT ;  /* 0x00000000003f782f */ /* 0x000fe40003800000 */
[----:B------:R-:W-:Y:S01]  /*03b0*/  LEA.HI R5, R5, R2, RZ, 0x7 ;  /* 0x0000000205057211 */ /* 0x000fe200078f38ff */
[----:B------:R-:W-:Y:S01]  /*03c0*/  ULDC UR5, c[0x0][0x154] ;  /* 0x0000550000057ab9 */ /* 0x000fe20000000800 */
[----:B------:R-:W-:Y:S01]  /*03d0*/  ULDC UR8, c[0x0][0x144] ;  /* 0x0000510000087ab9 */ /* 0x000fe20000000800 */
[----:B------:R-:W0:Y:S01]  /*03e0*/  S2UR UR10, SR_CTAID.Y ;  /* 0x00000000000a79c3 */ /* 0x000e220000002600 */
[----:B------:R-:W-:Y:S01]  /*03f0*/  LOP3.LUT R5, R5, 0xffffff80, RZ, 0xc0, !PT ;  /* 0xffffff8005057812 */ /* 0x000fe200078ec0ff */
[----:B------:R-:W-:Y:S01]  /*0400*/  NOP ;  /* 0x0000000000007918 */ /* 0x000fe20000000000 */
[----:B------:R-:W-:Y:S01]  /*0410*/  NOP ;  /* 0x0000000000007918 */ /* 0x000fe20000000000 */
[----:B------:R-:W-:Y:S01]  /*0420*/  ULDC UR11, c[0x0][0x148] ;  /* 0x00005200000b7ab9 */ /* 0x000fe20000000800 */
[----:B------:R-:W-:-:S02]  /*0430*/  IMAD.MOV.U32 R18, RZ, RZ, 0x1 ;  /* 0x00000001ff127424 */ /* 0x000fc400078e00ff */
[----:B------:R-:W-:-:S05]  /*0440*/  IMAD.IADD R5, R2, 0x1, -R5 ;  /* 0x0000000102057824 */ /* 0x000fca00078e0a05 */
[----:B------:R-:W-:Y:S02]  /*0450*/  SHF.R.S32.HI R4, RZ, 0x1f, R5 ;  /* 0x0000001fff047819 */ /* 0x000fe40000011405 */
[----:B-----5:R-:W-:Y:S02]  /*0460*/  I2FP.F32.U32 R7, UR13 ;  /* 0x0000000d00077c45 */ /* 0x020fe40008201000 */
[----:B------:R-:W-:Y:S02]  /*0470*/  LEA.HI R4, R4, R5, RZ, 0x3 ;  /* 0x0000000504047211 */ /* 0x000fe400078f18ff */
[----:B-1----:R-:W-:Y:S01]  /*0480*/  ISETP.NE.OR P0, PT, R6, RZ, !P0 ;  /* 0x000000ff0600720c */ /* 0x002fe20004705670 */
[----:B------:R-:W-:Y:S01]  /*0490*/  FMUL R8, R7, UR4 ;  /* 0x0000000407087c20 */ /* 0x000fe20008400000 */
[--C-:B------:R-:W-:Y:S02]  /*04a0*/  SHF.R.S32.HI R0, RZ, 0x3, R4.reuse ;  /* 0x00000003ff007819 */ /* 0x100fe40000011404 */
[----:B------:R-:W-:-:S02]  /*04b0*/  SHF.R.S32.HI R7, RZ, 0x1f, R4 ;  /* 0x0000001fff077819 */ /* 0x000fc40000011404 */
[----:B------:R-:W-:Y:S01]  /*04c0*/  SHF.R.S32.HI R4, RZ, 0x1f, R3 ;  /* 0x0000001fff047819 */ /* 0x000fe20000011403 */
[----:B------:R-:W1:Y:S01]  /*04d0*/  F2I.U32.TRUNC.NTZ R8, R8 ;  /* 0x0000000800087305 */ /* 0x000e62000020f000 */
[----:B------:R-:W-:Y:S02]  /*04e0*/  LEA.HI R7, R7, R0, RZ, 0x2 ;  /* 0x0000000007077211 */ /* 0x000fe400078f10ff */
[----:B------:R-:W-:Y:S02]  /*04f0*/  LEA.HI R4, R4, R3, RZ, 0x2 ;  /* 0x0000000304047211 */ /* 0x000fe400078f10ff */
[----:B------:R-:W-:Y:S01]  /*0500*/  LOP3.LUT R7, R7, 0xfffffffc, RZ, 0xc0, !PT ;  /* 0xfffffffc07077812 */ /* 0x000fe200078ec0ff */
[----:B------:R-:W-:Y:S01]  /*0510*/  VOTEU.ALL UP0, P0 ;  /* 0x00000000003f7886 */ /* 0x000fe20000000000 */
[----:B------:R-:W-:Y:S01]  /*0520*/  LOP3.LUT R4, R4, 0x3ffffffc, RZ, 0xc0, !PT ;  /* 0x3ffffffc04047812 */ /* 0x000fe200078ec0ff */
[----:B------:R-:W-:Y:S02]  /*0530*/  VOTEU.ALL UP1, P0 ;  /* 0x00000000003f7886 */ /* 0x000fe40000020000 */
[----:B------:R-:W-:Y:S01]  /*0540*/  IMAD.IADD R7, R0, 0x1, -R7 ;  /* 0x0000000100077824 */ /* 0x000fe200078e0a07 */
[----:B0-----:R-:W-:Y:S01]  /*0550*/  I2FP.F32.U32 R0, UR10 ;  /* 0x0000000a00007c45 */ /* 0x001fe20008201000 */
[----:B------:R-:W-:Y:S01]  /*0560*/  IMAD.IADD R4, R3, 0x1, -R4 ;  /* 0x0000000103047824 */ /* 0x000fe200078e0a04 */
[----:B------:R-:W0:Y:S01]  /*0570*/  @!UP0 S2UR UR7, SR_CgaCtaId ;  /* 0x00000000000789c3 */ /* 0x000e220000008800 */
[----:B------:R-:W-:Y:S01]  /*0580*/  @!UP0 UMOV UR6, 0x400 ;  /* 0x0000040000068882 */ /* 0x000fe20000000000 */
[----:B-1----:R-:W-:Y:S01]  /*0590*/  R2UR UR4, R8 ;  /* 0x00000000080472ca */ /* 0x002fe200000e0000 */
[----:B------:R-:W-:-:S02]  /*05a0*/  IMAD R4, R4, 0x4, R7 ;  /* 0x0000000404047824 */ /* 0x000fc400078e0207 */
[----:B------:R-:W-:Y:S02]  /*05b0*/  FMUL R6, R0, UR5 ;  /* 0x0000000500067c20 */ /* 0x000fe40008400000 */
[C---:B------:R-:W-:Y:S01]  /*05c0*/  IMAD.SHL.U32 R19, R4.reuse, 0x4, RZ ;  /* 0x0000000404137824 */ /* 0x040fe200078e00ff */
[----:B------:R-:W-:-:S03]  /*05d0*/  LEA.HI R0, R4, R4, RZ, 0x1 ;  /* 0x0000000404007211 */ /* 0x000fc600078f08ff */
[----:B------:R-:W1:Y:S01]  /*05e0*/  F2I.U32.TRUNC.NTZ R6, R6 ;  /* 0x0000000600067305 */ /* 0x000e62000020f000 */
[----:B------:R-:W-:Y:S02]  /*05f0*/  LOP3.LUT R3, R0, 0xfffffffe, RZ, 0xc0, !PT ;  /* 0xfffffffe00037812 */ /* 0x000fe400078ec0ff */
[C---:B------:R-:W-:Y:S01]  /*0600*/  LOP3.LUT R19, R4.reuse, 0xc, R19, 0x78, !PT ;  /* 0x0000000c04137812 */ /* 0x040fe200078e7813 */
[----:B------:R-:W-:Y:S02]  /*0610*/  UIADD3 UR4, -UR4, URZ, URZ ;  /* 0x0000003f04047290 */ /* 0x000fe4000fffe13f */
[----:B------:R-:W-:Y:S02]  /*0620*/  IMAD.IADD R3, R4, 0x1, -R3 ;  /* 0x0000000104037824 */ /* 0x000fe400078e0a03 */
[----:B------:R-:W-:-:S03]  /*0630*/  UIMAD UR8, UR8, UR4, UR13 ;  /* 0x00000004080872a4 */ /* 0x000fc6000f8e020d */
[----:B------:R-:W-:Y:S02]  /*0640*/  UMOV UR4, 0x20 ;  /* 0x0000002000047882 */ /* 0x000fe40000000000 */
[----:B------:R-:W-:-:S04]  /*0650*/  @!UP0 UIADD3 UR4, -UR4, 0x100000, URZ ;  /* 0x0010000004048890 */ /* 0x000fc8000fffe13f */
[----:B------:R-:W-:Y:S02]  /*0660*/  @!UP0 USHF.L.U32 UR5, UR4, 0xb, URZ ;  /* 0x0000000b04058899 */ /* 0x000fe4000800063f */
[----:B------:R-:W-:Y:S01]  /*0670*/  @!UP0 USHF.L.U32 UR4, UR4, 0x1, URZ ;  /* 0x0000000104048899 */ /* 0x000fe2000800063f */
[----:B------:R-:W-:Y:S01]  /*0680*/  ISETP.NE.AND P3, PT, R3, UR8, PT ;  /* 0x0000000803007c0c */ /* 0x000fe2000bf65270 */
[----:B0-----:R-:W-:Y:S01]  /*0690*/  @!UP0 ULEA UR6, UR7, UR6, 0x18 ;  /* 0x0000000607068291 */ /* 0x001fe2000f8ec03f */
[----:B------:R-:W0:Y:S01]  /*06a0*/  LDC R3, c[0x0][0x140] ;  /* 0x00005000ff037b82 */ /* 0x000e220000000800 */
[----:B-1----:R-:W-:Y:S01]  /*06b0*/  R2UR UR12, R6 ;  /* 0x00000000060c72ca */ /* 0x002fe200000e0000 */
[----:B------:R-:W-:Y:S01]  /*06c0*/  VOTEU.ALL UP0, P0 ;  /* 0x00000000003f7886 */ /* 0x000fe20000000000 */
[----:B------:R-:W-:-:S04]  /*06d0*/  LOP3.LUT P0, RZ, R5, 0x7, RZ, 0xc0, !PT ;  /* 0x0000000705ff7812 */ /* 0x000fc8000780c0ff */
[C---:B------:R-:W-:Y:S01]  /*06e0*/  ISETP.LT.U32.AND P0, PT, R19.reuse, 0x2, !P0 ;  /* 0x000000021300780c */ /* 0x040fe20004701070 */
[----:B------:R-:W1:Y:S03]  /*06f0*/  FENCE.VIEW.ASYNC.S ;  /* 0x00000000000073c6 */ /* 0x000e660000000000 */
[----:B-1----:R-:W1:Y:S01]  /*0700*/  @!UP0 SYNCS.EXCH.64 URZ, [UR6+0x30], UR4 ;  /* 0x00003004063f85b2 */ /* 0x002e620008000100 */
[----:B------:R-:W-:Y:S02]  /*0710*/  @P3 LEA.HI R0, R19, R19, RZ, 0x1 ;  /* 0x0000001313003211 */ /* 0x000fe400078f08ff */
[----:B------:R-:W-:Y:S02]  /*0720*/  UIADD3 UR12, -UR12, URZ, URZ ;  /* 0x0000003f0c0c7290 */ /* 0x000fe4000fffe13f */
[----:B------:R-:W-:Y:S02]  /*0730*/  @P3 SHF.R.S32.HI R0, RZ, 0x1, R0 ;  /* 0x00000001ff003819 */ /* 0x000fe40000011400 */
[----:B0-----:R-:W-:-:S02]  /*0740*/  ISETP.EQ.U32.AND P2, PT, R3, 0x1, PT ;  /* 0x000000010300780c */ /* 0x001fc40003f42070 */
[----:B------:R-:W-:Y:S01]  /*0750*/  SEL R3, RZ, 0x1, !P0 ;  /* 0x00000001ff037807 */ /* 0x000fe20004000000 */
[----:B------:R0:W1:Y:S01]  /*0760*/  @!UP1 SYNCS.EXCH.64 URZ, [UR6+0x38], UR4 ;  /* 0x00003804063f95b2 */ /* 0x0000620008000100 */
[----:B------:R-:W-:Y:S01]  /*0770*/  NOP ;  /* 0x0000000000007918 */ /* 0x000fe20000000000 */
[----:B0-----:R-:W-:-:S06]  /*0780*/  UIMAD UR4, UR11, UR12, UR10 ;  /* 0x0000000c0b0472a4 */ /* 0x001fcc000f8e020a */
[----:B------:R-:W-:-:S04]  /*0790*/  @P3 ISETP.NE.AND P4, PT, R0, UR4, PT ;  /* 0x0000000400003c0c */ /* 0x000fc8000bf85270 */
[----:B------:R-:W-:-:S04]  /*07a0*/  @P3 SEL R18, RZ, 0x1, P4 ;  /* 0x00000001ff123807 */ /* 0x000fc80002000000 */
[----:B------:R-:W-:Y:S01]  /*07b0*/  LOP3.LUT R18, R18, R3, RZ, 0xc0, !PT ;  /* 0x0000000312127212 */ /* 0x000fe200078ec0ff */
[----:B------:R-:W-:Y:S06]  /*07c0*/  @!P2 BRA `(.L_x_3) ;  /* 0x000000000008a947 */ /* 0x000fec0003800000 */
[----:B-1234-:R-:W-:Y:S01]  /*07d0*/  UCGABAR_ARV ;  /* 0x00000000000079c7 */ /* 0x01efe20008000000 */
[----:B------:R-:W-:Y:S05]  /*07e0*/  BRA `(.L_x_4) ;  /* 0x0000000000047947 */ /* 0x000fea0003800000 */
.L_x_3:
[----:B-1234-:R-:W-:Y:S01]  /*07f0*/  NOP ;  /* 0x0000000000007918 */ /* 0x01efe20000000000 */
.L_x_4:
[----:B------:R-:W-:Y:S01]  /*0800*/  ULDC UR4, c[0x0][0x65c] ;  /* 0x0001970000047ab9 */ /* 0x000fe20000000800 */
[----:B------:R-:W-:Y:S01]  /*0810*/  UMOV UR5, URZ ;  /* 0x0000003f00057c82 */ /* 0x000fe20008000000 */
[----:B------:R-:W-:-:S03]  /*0820*/  UISETP.NE.AND UP0, UPT, UR4, 0x1, UPT ;  /* 0x000000010400788c */ /* 0x000fc6000bf05270 */
[----:B------:R-:W-:Y:S01]  /*0830*/  UMOV UR4, UR13 ;  /* 0x0000000d00047c82 */ /* 0x000fe20008000000 */
[----:B------:R-:W-:Y:S02]  /*0840*/  UP2UR UR39, UPR, URZ, 0x1 ;  /* 0x000000013f277883 */ /* 0x000fe40008000000 */
[----:B------:R-:W-:Y:S02]  /*0850*/  PLOP3.LUT P3, PT, PT, PT, UP0, 0x80, 0x0 ;  /* 0x000000000000781c */ /* 0x000fe40003f6f008 */
[----:B------:R-:W-:Y:S02]  /*0860*/  PLOP3.LUT P4, PT, PT, PT, UP0, 0x80, 0x0 ;  /* 0x000000000000781c */ /* 0x000fe40003f8f008 */
[----:B------:R-:W-:Y:S01]  /*0870*/  PLOP3.LUT P5, PT, PT, PT, UP0, 0x80, 0x0 ;  /* 0x000000000000781c */ /* 0x000fe20003faf008 */
[----:B------:R-:W-:Y:S01]  /*0880*/  @UP0 ULDC UR14, c[0x0][0x10] ;  /* 0x00000400000e0ab9 */ /* 0x000fe20000000800 */
[----:B------:R-:W-:Y:S01]  /*0890*/  @UP0 UMOV UR6, UR10 ;  /* 0x0000000a00060c82 */ /* 0x000fe20008000000 */
[----:B------:R-:W-:Y:S01]  /*08a0*/  @UP0 UMOV UR7, URZ ;  /* 0x0000003f00070c82 */ /* 0x000fe20008000000 */
[----:B------:R-:W-:Y:S01]  /*08b0*/  PLOP3.LUT P0, PT, PT, PT, UP0, 0x80, 0x0 ;  /* 0x000000000000781c */ /* 0x000fe20003f0f008 */
[----:B------:R-:W-:-:S03]  /*08c0*/  @UP0 UIMAD.WIDE.U32 UR14, UR13, UR14, UR6 ;  /* 0x0000000e0d0e02a5 */ /* 0x000fc6000f8e0006 */
[----:B------:R-:W-:Y:S01]  /*08d0*/  @!UP0 ULDC UR7, c[0x0][0xc] ;  /* 0x0000030000078ab9 */ /* 0x000fe20000000800 */
[----:B------:R-:W-:Y:S01]  /*08e0*/  @UP0 UMOV UR6, URZ ;  /* 0x0000003f00060c82 */ /* 0x000fe20008000000 */
[----:B------:R-:W-:Y:S01]  /*08f0*/  @!UP0 UIMAD.WIDE.U32 UR4, UR10, UR7, UR4 ;  /* 0x000000070a0482a5 */ /* 0x000fe2000f8e0004 */
[----:B------:R-:W-:Y:S01]  /*0900*/  IMAD.U32 R17, RZ, RZ, UR15 ;  /* 0x0000000fff117e24 */ /* 0x000fe2000f8e00ff */
[----:B------:R-:W-:Y:S01]  /*0910*/  @UP0 UIADD3 UR6, UR15, UR6, URZ ;  /* 0x000000060f060290 */ /* 0x000fe2000fffe03f */
[----:B------:R-:W-:-:S03]  /*0920*/  IMAD.U32 R16, RZ, RZ, UR14 ;  /* 0x0000000eff107e24 */ /* 0x000fc6000f8e00ff */
[----:B------:R-:W-:Y:S02]  /*0930*/  IMAD.U32 R4, RZ, RZ, UR4 ;  /* 0x00000004ff047e24 */ /* 0x000fe4000f8e00ff */
[----:B------:R-:W-:Y:S02]  /*0940*/  IMAD.U32 R7, RZ, RZ, UR5 ;  /* 0x00000005ff077e24 */ /* 0x000fe4000f8e00ff */
[----:B------:R-:W-:Y:S02]  /*0950*/  @P3 IMAD.U32 R17, RZ, RZ, UR6 ;  /* 0x00000006ff113e24 */ /* 0x000fe4000f8e00ff */
[----:B------:R-:W-:Y:S02]  /*0960*/  IMAD.U32 R5, RZ, RZ, UR5 ;  /* 0x00000005ff057e24 */ /* 0x000fe4000f8e00ff */
[----:B------:R-:W-:Y:S02]  /*0970*/  IMAD.U32 R6, RZ, RZ, UR4 ;  /* 0x00000004ff067e24 */ /* 0x000fe4000f8e00ff */
[----:B------:R-:W-:-:S02]  /*0980*/  @!P4 IMAD.MOV.U32 R16, RZ, RZ, R4 ;  /* 0x000000ffff10c224 */ /* 0x000fc400078e0004 */
[----:B------:R-:W-:Y:S01]  /*0990*/  @!P5 IMAD.MOV.U32 R17, RZ, RZ, R7 ;  /* 0x000000ffff11d224 */ /* 0x000fe200078e0007 */
[----:B------:R-:W-:Y:S06]  /*09a0*/  @!P2 BRA `(.L_x_5) ;  /* 0x00000000000ca947 */ /* 0x000fec0003800000 */
[----:B------:R-:W-:Y:S01]  /*09b0*/  UCGABAR_WAIT ;  /* 0x0000000000007dc7 */ /* 0x000fe20008000000 */
[----:B------:R-:W-:Y:S01]  /*09c0*/  CCTL.IVALL ;  /* 0x00000000ff00798f */ /* 0x000fe20002000000 */
[----:B------:R-:W-:Y:S05]  /*09d0*/  BRA `(.L_x_6) ;  /* 0x0000000000047947 */ /* 0x000fea0003800000 */
.L_x_5:
[----:B------:R-:W-:Y:S06]  /*09e0*/  BAR.SYNC.DEFER_BLOCKING 0x0 ;  /* 0x0000000000007b1d */ /* 0x000fec0000010000 */
.L_x_6:
[----:B------:R-:W-:Y:S05]  /*09f0*/  @!P1 BRA `(.L_x_7) ;  /* 0x000000e000609947 */ /* 0x000fea0003800000 */
[----:B------:R-:W-:-:S06]  /*0a00*/  UISETP.GT.U32.AND UP0, UPT, UR16, 0x1, UPT ;  /* 0x000000011000788c */ /* 0x000fcc000bf04070 */
[----:B------:R-:W-:-:S13]  /*0a10*/  PLOP3.LUT P0, PT, PT, PT, UP0, 0x80, 0x0 ;  /* 0x000000000000781c */ /* 0x000fda0003f0f008 */
[----:B------:R-:W-:Y:S05]  /*0a20*/  @P0 EXIT ;  /* 0x000000000000094d */ /* 0x000fea0003800000 */
[----:B------:R-:W-:Y:S01]  /*0a30*/  ULDC.64 UR4, c[0x0][0x650] ;  /* 0x0001940000047ab9 */ /* 0x000fe20000000a00 */
[----:B------:R-:W-:Y:S01]  /*0a40*/  UMOV UR40, 0xffffffff ;  /* 0xffffffff00287882 */ /* 0x000fe20000000000 */
[----:B------:R-:W-:Y:S01]  /*0a50*/  ISETP.GE.U32.AND P0, PT, R16, UR4, PT ;  /* 0x0000000410007c0c */ /* 0x000fe2000bf06070 */
[----:B------:R-:W-:Y:S01]  /*0a60*/  UMOV UR41, 0xffffffff ;  /* 0xffffffff00297882 */ /* 0x000fe20000000000 */
[----:B------:R-:W-:Y:S01]  /*0a70*/  UMOV UR42, 0xffffffff ;  /* 0xffffffff002a7882 */ /* 0x000fe20000000000 */
[----:B------:R-:W-:Y:S02]  /*0a80*/  PRMT R0, RZ, 0x7610, R0 ;  /* 0x00007610ff007816 */ /* 0x000fe40000000000 */
[----:B------:R-:W-:-:S13]  /*0a90*/  ISETP.GE.U32.AND.EX P0, PT, R17, UR5, PT, P0 ;  /* 0x0000000511007c0c */ /* 0x000fda000bf06100 */
[----:B------:R-:W-:Y:S05]  /*0aa0*/  @P0 BRA `(.L_x_8) ;  /* 0x0000000400480947 */ /* 0x000fea0003800000 */
[----:B------:R-:W-:Y:S01]  /*0ab0*/  ULDC.64 UR16, c[0x0][0x628] ;  /* 0x00018a0000107ab9 */ /* 0x000fe20000000a00 */
[C---:B------:R-:W-:Y:S01]  /*0ac0*/  R2UR UR19, R16.reuse ;  /* 0x00000000101372ca */ /* 0x040fe200000e0000 */
[----:B------:R-:W-:Y:S01]  /*0ad0*/  ULDC UR18, c[0x0][0x630] ;  /* 0x00018c0000127ab9 */ /* 0x000fe20000000800 */
[----:B------:R-:W-:Y:S02]  /*0ae0*/  ISETP.NE.U32.AND P0, PT, RZ, UR16, PT ;  /* 0x00000010ff007c0c */ /* 0x000fe4000bf05070 */
[----:B------:R-:W-:Y:S02]  /*0af0*/  R2UR UR4, R16 ;  /* 0x00000000100472ca */ /* 0x000fe400000e0000 */
[----:B------:R-:W-:Y:S02]  /*0b00*/  ISETP.NE.AND.EX P0, PT, RZ, UR17, PT, P0 ;  /* 0x00000011ff007c0c */ /* 0x000fe4000bf05300 */
[----:B------:R-:W-:-:S11]  /*0b10*/  R2UR UR5, R17 ;  /* 0x00000000110572ca */ /* 0x000fd600000e0000 */
[----:B------:R-:W-:Y:S05]  /*0b20*/  @!P0 BRA `(.L_x_9) ;  /* 0x0000000000308947 */ /* 0x000fea0003800000 */
[----:B------:R-:W-:Y:S01]  /*0b30*/  R2UR UR4, R16 ;  /* 0x00000000100472ca */ /* 0x000fe200000e0000 */
[----:B------:R-:W-:Y:S01]  /*0b40*/  ULDC UR9, c[0x0][0x634] ;  /* 0x00018d0000097ab9 */ /* 0x000fe20000000800 */
[----:B------:R-:W-:-:S11]  /*0b50*/  R2UR UR13, R17 ;  /* 0x00000000110d72ca */ /* 0x000fd600000e0000 */
[----:B------:R-:W-:-:S04]  /*0b60*/  UIADD3 UR9, UP0, UR4, UR9, URZ ;  /* 0x0000000904097290 */ /* 0x000fc8000ff1e03f */
[----:B------:R-:W-:-:S04]  /*0b70*/  UIADD3.X UR13, URZ, UR13, URZ, UP0, !UPT ;  /* 0x0000000d3f0d7290 */ /* 0x000fc800087fe43f */
[----:B------:R-:W-:-:S04]  /*0b80*/  UIMAD.WIDE.U32 UR4, UR13, UR16, URZ ;  /* 0x000000100d0472a5 */ /* 0x000fc8000f8e003f */
[----:B------:R-:W-:Y:S02]  /*0b90*/  UIMAD.WIDE.U32 UR6, UP0, UR9, UR17, UR4 ;  /* 0x00000011090672a5 */ /* 0x000fe4000f800004 */
[----:B------:R-:W-:Y:S02]  /*0ba0*/  UIMAD.WIDE.U32 UR4, UR9, UR16, URZ ;  /* 0x00000010090472a5 */ /* 0x000fe4000f8e003f */
[----:B------:R-:W-:Y:S02]  /*0bb0*/  UIADD3.X UR15, URZ, URZ, URZ, UP0, !UPT ;  /* 0x0000003f3f0f7290 */ /* 0x000fe400087fe43f */
[----:B------:R-:W-:Y:S01]  /*0bc0*/  UIADD3 URZ, UP0, UR5, UR6, URZ ;  /* 0x00000006053f7290 */ /* 0x000fe2000ff1e03f */
[----:B------:R-:W-:-:S03]  /*0bd0*/  UMOV UR14, UR7 ;  /* 0x00000007000e7c82 */ /* 0x000fc60008000000 */
[----:B------:R-:W-:-:S12]  /*0be0*/  UIMAD.WIDE.U32.X UR4, UR13, UR17, UR14, UP0 ;  /* 0x000000110d0472a5 */ /* 0x000fd800080e040e */
.L_x_9:
[----:B------:R-:W-:Y:S01]  /*0bf0*/  USHF.R.U64 UR42, UR4, UR18, UR5 ;  /* 0x00000012042a7299 */ /* 0x000fe20008001205 */
[----:B------:R-:W-:Y:S01]  /*0c00*/  R2UR UR7, R17 ;  /* 0x00000000110772ca */ /* 0x000fe200000e0000 */
[----:B------:R-:W-:Y:S02]  /*0c10*/  USHF.R.U32.HI UR4, URZ, UR18, UR5 ;  /* 0x000000123f047299 */ /* 0x000fe40008011605 */
[----:B------:R-:W-:Y:S01]  /*0c20*/  UIADD3 UR5, UP0, URZ, -UR42, URZ ;  /* 0x8000002a3f057290 */ /* 0x000fe2000ff1e03f */
[----:B------:R-:W-:Y:S01]  /*0c30*/  ULDC.64 UR14, c[0x0][0x620] ;  /* 0x00018800000e7ab9 */ /* 0x000fe20000000a00 */
[----:B------:R-:W-:Y:S02]  /*0c40*/  UMOV UR6, UR19 ;  /* 0x0000001300067c82 */ /* 0x000fe40008000000 */
[----:B------:R-:W-:Y:S01]  /*0c50*/  UIADD3.X UR4, URZ, ~UR4, URZ, UP0, !UPT ;  /* 0x800000043f047290 */ /* 0x000fe200087fe43f */
[----:B------:R-:W-:Y:S01]  /*0c60*/  ULDC UR9, c[0x0][0x618] ;  /* 0x0001860000097ab9 */ /* 0x000fe20000000800 */
[----:B------:R-:W-:-:S02]  /*0c70*/  UIMAD UR12, UR11, UR12, UR10 ;  /* 0x0000000c0b0c72a4 */ /* 0x000fc4000f8e020a */
[----:B------:R-:W-:Y:S02]  /*0c80*/  UIMAD UR4, UR4, UR14, URZ ;  /* 0x0000000e040472a4 */ /* 0x000fe4000f8e023f */
[----:B------:R-:W-:Y:S02]  /*0c90*/  UIMAD.WIDE.U32 UR6, UR5, UR14, UR6 ;  /* 0x0000000e050672a5 */ /* 0x000fe4000f8e0006 */
[----:B------:R-:W-:Y:S01]  /*0ca0*/  UIMAD UR4, UR5, UR15, UR4 ;  /* 0x0000000f050472a4 */ /* 0x000fe2000f8e0204 */
[----:B------:R-:W-:Y:S01]  /*0cb0*/  ULDC UR10, c[0x0][0x608] ;  /* 0x00018200000a7ab9 */ /* 0x000fe20000000800 */
[----:B------:R-:W-:Y:S02]  /*0cc0*/  ULDC UR18, c[0x0][0x658] ;  /* 0x0001960000127ab9 */ /* 0x000fe40000000800 */
[----:B------:R-:W-:Y:S01]  /*0cd0*/  UIADD3 UR7, UR7, UR4, URZ ;  /* 0x0000000407077290 */ /* 0x000fe2000fffe03f */
[----:B------:R-:W-:Y:S02]  /*0ce0*/  UMOV UR11, 0xffffffff ;  /* 0xffffffff000b7882 */ /* 0x000fe40000000000 */
[----:B------:R-:W-:Y:S01]  /*0cf0*/  ULDC.64 UR4, c[0x0][0x640] ;  /* 0x0001900000047ab9 */ /* 0x000fe20000000a00 */
[----:B------:R-:W-:Y:S01]  /*0d00*/  USHF.R.U64 UR16, UR6, UR9, UR7 ;  /* 0x0000000906107299 */ /* 0x000fe20008001207 */
[----:B------:R-:W-:Y:S01]  /*0d10*/  ISETP.NE.U32.AND P0, PT, RZ, UR4, PT ;  /* 0x00000004ff007c0c */ /* 0x000fe2000bf05070 */
[----:B------:R-:W-:-:S02]  /*0d20*/  USHF.R.U32.HI UR7, URZ, UR9, UR7 ;  /* 0x000000093f077299 */ /* 0x000fc40008011607 */
[----:B------:R-:W-:Y:S01]  /*0d30*/  USHF.L.U32 UR6, UR11, UR18, URZ ;  /* 0x000000120b067299 */ /* 0x000fe2000800063f */
[----:B------:R-:W-:Y:S01]  /*0d40*/  ISETP.NE.AND.EX P0, PT, RZ, UR5, PT, P0 ;  /* 0x00000005ff007c0c */ /* 0x000fe2000bf05300 */
[----:B------:R-:W-:Y:S02]  /*0d50*/  USHF.R.U64 UR22, UR16, UR10, UR7 ;  /* 0x0000000a10167299 */ /* 0x000fe40008001207 */
[----:B------:R-:W-:Y:S02]  /*0d60*/  USHF.R.U32.HI UR7, URZ, UR10, UR7 ;  /* 0x0000000a3f077299 */ /* 0x000fe40008011607 */
[----:B------:R-:W-:Y:S02]  /*0d70*/  UISETP.NE.AND UP1, UPT, UR39, URZ, UPT ;  /* 0x0000003f2700728c */ /* 0x000fe4000bf25270 */
[----:B------:R-:W-:Y:S01]  /*0d80*/  USHF.R.U64 UR23, UR22, UR18, UR7 ;  /* 0x0000001216177299 */ /* 0x000fe20008001207 */
[----:B------:R-:W-:Y:S01]  /*0d90*/  ULDC UR17, c[0x0][0x600] ;  /* 0x0001800000117ab9 */ /* 0x000fe20000000800 */
[----:B------:R-:W-:-:S02]  /*0da0*/  ULOP3.LUT UR13, URZ, UR6, URZ, 0x33, !UPT ;  /* 0x000000063f0d7292 */ /* 0x000fc4000f8e333f */
[----:B------:R-:W-:Y:S02]  /*0db0*/  UIADD3 UR15, UR17, -0x1, URZ ;  /* 0xffffffff110f7890 */ /* 0x000fe4000fffe03f */
[----:B------:R-:W-:Y:S02]  /*0dc0*/  USEL UR12, UR8, UR12, !UP1 ;  /* 0x0000000c080c7287 */ /* 0x000fe4000c800000 */
[----:B------:R-:W-:Y:S01]  /*0dd0*/  USHF.R.U32.HI UR7, URZ, UR18, UR7 ;  /* 0x000000123f077299 */ /* 0x000fe20008011607 */
[----:B------:R-:W-:Y:S01]  /*0de0*/  ULDC UR19, c[0x0][0x648] ;  /* 0x0001920000137ab9 */ /* 0x000fe20000000800 */
[----:B------:R-:W-:Y:S01]  /*0df0*/  ULDC UR20, c[0x0][0x638] ;  /* 0x00018e0000147ab9 */ /* 0x000fe20000000800 */
[----:B------:R-:W-:Y:S01]  /*0e00*/  UMOV UR21, 0x1 ;  /* 0x0000000100157882 */ /* 0x000fe20000000000 */
[----:B------:R-:W-:Y:S01]  /*0e10*/  UMOV UR6, UR23 ;  /* 0x0000001700067c82 */ /* 0x000fe20008000000 */
[----:B------:R-:W-:Y:S07]  /*0e20*/  @!P0 BRA `(.L_x_10) ;  /* 0x0000000000308947 */ /* 0x000fee0003800000 */
[----:B------:R-:W-:Y:S02]  /*0e30*/  ULDC UR10, c[0x0][0x64c] ;  /* 0x00019300000a7ab9 */ /* 0x000fe40000000800 */
        /* <DEDUP_REMOVED lines=8> */
[----:B------:R-:W-:-:S07]  /*0ec0*/  UIMAD.WIDE.U32.X UR4, UR14, UR5, UR10, UP0 ;  /* 0x000000050e0472a5 */ /* 0x000fce00080e040a */
[----:B------:R-:W-:Y:S01]  /*0ed0*/  UMOV UR6, UR4 ;  /* 0x0000000400067c82 */ /* 0x000fe20008000000 */
[----:B------:R-:W-:-:S05]  /*0ee0*/  UMOV UR7, UR5 ;  /* 0x0000000500077c82 */ /* 0x000fca0008000000 */
.L_x_10:
[----:B------:R-:W-:Y:S01]  /*0ef0*/  USHF.R.U64 UR5, UR6, UR19, UR7 ;  /* 0x0000001306057299 */ /* 0x000fe20008001207 */
[----:B------:R-:W-:Y:S01]  /*0f00*/  IMAD.MOV.U32 R0, RZ, RZ, 0x1 ;  /* 0x00000001ff007424 */ /* 0x000fe200078e00ff */
[----:B------:R-:W-:Y:S02]  /*0f10*/  USHF.L.U32 UR4, UR21, UR18, URZ ;  /* 0x0000001215047299 */ /* 0x000fe4000800063f */
[----:B------:R-:W-:Y:S02]  /*0f20*/  ULOP3.LUT UR13, UR22, UR13, URZ, 0xc0, !UPT ;  /* 0x0000000d160d7292 */ /* 0x000fe4000f8ec03f */
[----:B------:R-:W-:Y:S02]  /*0f30*/  UIADD3 UR6, -UR5, URZ, URZ ;  /* 0x0000003f05067290 */ /* 0x000fe4000fffe13f */
[----:B------:R-:W-:Y:S02]  /*0f40*/  UIMAD UR13, UR4, UR5, UR13 ;  /* 0x00000005040d72a4 */ /* 0x000fe4000f8e020d */
[----:B------:R-:W-:-:S02]  /*0f50*/  ULOP3.LUT UR15, UR16, UR15, URZ, 0xc0, !UPT ;  /* 0x0000000f100f7292 */ /* 0x000fc4000f8ec03f */
[----:B------:R-:W-:Y:S01]  /*0f60*/  UIMAD UR4, UR6, UR20, UR23 ;  /* 0x00000014060472a4 */ /* 0x000fe2000f8e0217 */
[----:B------:R-:W-:Y:S01]  /*0f70*/  ULDC UR5, c[0x0][0x610] ;  /* 0x0001840000057ab9 */ /* 0x000fe20000000800 */
[----:B------:R-:W-:Y:S02]  /*0f80*/  UISETP.NE.AND UP0, UPT, UR39, URZ, UPT ;  /* 0x0000003f2700728c */ /* 0x000fe4000bf05270 */
[----:B------:R-:W-:Y:S02]  /*0f90*/  UIMAD UR12, UR13, UR5, UR12 ;  /* 0x000000050d0c72a4 */ /* 0x000fe4000f8e020c */
[----:B------:R-:W-:-:S04]  /*0fa0*/  UIMAD UR4, UR4, UR17, UR15 ;  /* 0x00000011040472a4 */ /* 0x000fc8000f8e020f */
[----:B------:R-:W-:Y:S02]  /*0fb0*/  USEL UR41, UR4, UR12, !UP0 ;  /* 0x0000000c04297287 */ /* 0x000fe4000c000000 */
[----:B------:R-:W-:-:S12]  /*0fc0*/  USEL UR40, UR12, UR4, !UP0 ;  /* 0x000000040c287287 */ /* 0x000fd8000c000000 */
.L_x_8:
[----:B------:R-:W-:-:S08]  /*0fd0*/  NOP ;  /* 0x0000000000007918 */ /* 0x000fd00000000000 */
[----:B------:R-:W0:Y:S02]  /*0fe0*/  USETMAXREG.TRY_ALLOC.CTAPOOL UP0, 0xe8 ;  /* 0x000000e8000079c8 */ /* 0x000e240008000600 */
[----:B0-----:R-:W-:-:S13]  /*0ff0*/  PLOP3.LUT P0, PT, PT, PT, UP0, 0x80, 0x0 ;  /* 0x000000000000781c */ /* 0x001fda0003f0f008 */
[----:B------:R-:W-:Y:S05]  /*1000*/  @!P0 BRA `(.L_x_8) ;  /* 0xfffffffc00f08947 */ /* 0x000fea000383ffff */
[----:B------:R-:W-:Y:S01]  /*1010*/  ULDC.64 UR4, c[0x0][0x598] ;  /* 0x0001660000047ab9 */ /* 0x000fe20000000a00 */
[----:B------:R-:W-:Y:S01]  /*1020*/  ULDC.64 UR46, c[0x0][0x208] ;  /* 0x00008200002e7ab9 */ /* 0x000fe20000000a00 */
[----:B------:R-:W-:-:S04]  /*1030*/  ISETP.NE.U32.AND P0, PT, RZ, UR4, PT ;  /* 0x00000004ff007c0c */ /* 0x000fc8000bf05070 */
[----:B------:R-:W-:-:S13]  /*1040*/  ISETP.NE.AND.EX P0, PT, RZ, UR5, PT, P0 ;  /* 0x00000005ff007c0c */ /* 0x000fda000bf05300 */
[----:B------:R-:W-:Y:S05]  /*1050*/  @!P0 BRA `(.L_x_11) ;  /* 0x00000000001c8947 */ /* 0x000fea0003800000 */
[----:B------:R-:W0:Y:S02]  /*1060*/  LDC.64 R4, c[0x0][0x598] ;  /* 0x00016600ff047b82 */ /* 0x000e240000000a00 */
[----:B0-----:R-:W2:Y:S02]  /*1070*/  LDG.E.64 R4, desc[UR46][R4.64] ;  /* 0x0000002e04047981 */ /* 0x001ea4000c1e1b00 */
[----:B--2---:R-:W-:-:S04]  /*1080*/  ISETP.NE.U32.AND P0, PT, R4, RZ, PT ;  /* 0x000000ff0400720c */ /* 0x004fc80003f05070 */
[----:B------:R-:W-:-:S13]  /*1090*/  ISETP.NE.AND.EX P0, PT, R5, RZ, PT, P0 ;  /* 0x000000ff0500720c */ /* 0x000fda0003f05300 */
[----:B------:R-:W-:Y:S05]  /*10a0*/  @!P0 BRA `(.L_x_11) ;  /* 0x0000000000088947 */ /* 0x000fea0003800000 */
[----:B------:R0:W5:Y:S01]  /*10b0*/  LD.E R23, desc[UR46][R4.64] ;  /* 0x0000002e04177980 */ /* 0x000162000c101900 */
[----:B------:R-:W-:Y:S05]  /*10c0*/  BRA `(.L_x_12) ;  /* 0x0000000000247947 */ /* 0x000fea0003800000 */
.L_x_11:
[----:B------:R-:W-:Y:S02]  /*10d0*/  ULDC.64 UR4, c[0x0][0x588] ;  /* 0x0001620000047ab9 */ /* 0x000fe40000000a00 */
[----:B------:R-:W-:-:S04]  /*10e0*/  ISETP.NE.U32.AND P0, PT, RZ, UR4, PT ;  /* 0x00000004ff007c0c */ /* 0x000fc8000bf05070 */
[----:B------:R-:W-:-:S13]  /*10f0*/  ISETP.NE.AND.EX P0, PT, RZ, UR5, PT, P0 ;  /* 0x00000005ff007c0c */ /* 0x000fda000bf05300 */
[----:B------:R-:W-:Y:S05]  /*1100*/  @!P0 BRA `(.L_x_13) ;  /* 0x00000000000c8947 */ /* 0x000fea0003800000 */
[----:B------:R-:W0:Y:S02]  /*1110*/  LDC.64 R4, c[0x0][0x588] ;  /* 0x00016200ff047b82 */ /* 0x000e240000000a00 */
[----:B0-----:R1:W5:Y:S01]  /*1120*/  LDG.E R23, desc[UR46][R4.64] ;  /* 0x0000002e04177981 */ /* 0x001362000c1e1900 */
[----:B------:R-:W-:Y:S05]  /*1130*/  BRA `(.L_x_12) ;  /* 0x0000000000087947 */ /* 0x000fea0003800000 */
.L_x_13:
[----:B------:R-:W-:Y:S02]  /*1140*/  ULDC UR4, c[0x0][0x580] ;  /* 0x0001600000047ab9 */ /* 0x000fe40000000800 */
[----:B------:R-:W-:-:S07]  /*1150*/  IMAD.U32 R23, RZ, RZ, UR4 ;  /* 0x00000004ff177e24 */ /* 0x000fce000f8e00ff */
.L_x_12:
[----:B------:R-:W-:Y:S02]  /*1160*/  ULDC.64 UR4, c[0x0][0x5a0] ;  /* 0x0001680000047ab9 */ /* 0x000fe40000000a00 */
[----:B------:R-:W-:-:S04]  /*1170*/  ISETP.NE.U32.AND P0, PT, RZ, UR4, PT ;  /* 0x00000004ff007c0c */ /* 0x000fc8000bf05070 */
[----:B------:R-:W-:-:S13]  /*1180*/  ISETP.NE.AND.EX P0, PT, RZ, UR5, PT, P0 ;  /* 0x00000005ff007c0c */ /* 0x000fda000bf05300 */
[----:B------:R-:W-:Y:S05]  /*1190*/  @!P0 BRA `(.L_x_14) ;  /* 0x00000000001c8947 */ /* 0x000fea0003800000 */
[----:B01----:R-:W0:Y:S02]  /*11a0*/  LDC.64 R4, c[0x0][0x5a0] ;  /* 0x00016800ff047b82 */ /* 0x003e240000000a00 */
[----:B0-----:R-:W2:Y:S02]  /*11b0*/  LDG.E.64 R4, desc[UR46][R4.64] ;  /* 0x0000002e04047981 */ /* 0x001ea4000c1e1b00 */
[----:B--2---:R-:W-:-:S04]  /*11c0*/  ISETP.NE.U32.AND P0, PT, R4, RZ, PT ;  /* 0x000000ff0400720c */ /* 0x004fc80003f05070 */
[----:B------:R-:W-:-:S13]  /*11d0*/  ISETP.NE.AND.EX P0, PT, R5, RZ, PT, P0 ;  /* 0x000000ff0500720c */ /* 0x000fda0003f05300 */
[----:B------:R-:W-:Y:S05]  /*11e0*/  @!P0 BRA `(.L_x_14) ;  /* 0x0000000000088947 */ /* 0x000fea0003800000 */
[----:B------:R0:W5:Y:S01]  /*11f0*/  LD.E R22, desc[UR46][R4.64] ;  /* 0x0000002e04167980 */ /* 0x000162000c101900 */
[----:B------:R-:W-:Y:S05]  /*1200*/  BRA `(.L_x_15) ;  /* 0x0000000000247947 */ /* 0x000fea0003800000 */
.L_x_14:
[----:B------:R-:W-:Y:S02]  /*1210*/  ULDC.64 UR4, c[0x0][0x590] ;  /* 0x0001640000047ab9 */ /* 0x000fe40000000a00 */
[----:B------:R-:W-:-:S04]  /*1220*/  ISETP.NE.U32.AND P0, PT, RZ, UR4, PT ;  /* 0x00000004ff007c0c */ /* 0x000fc8000bf05070 */
[----:B------:R-:W-:-:S13]  /*1230*/  ISETP.NE.AND.EX P0, PT, RZ, UR5, PT, P0 ;  /* 0x00000005ff007c0c */ /* 0x000fda000bf05300 */
[----:B------:R-:W-:Y:S05]  /*1240*/  @!P0 BRA `(.L_x_16) ;  /* 0x00000000000c8947 */ /* 0x000fea0003800000 */
[----:B01----:R-:W0:Y:S02]  /*1250*/  LDC.64 R4, c[0x0][0x590] ;  /* 0x00016400ff047b82 */ /* 0x003e240000000a00 */
[----:B0-----:R1:W5:Y:S01]  /*1260*/  LDG.E R22, desc[UR46][R4.64] ;  /* 0x0000002e04167981 */ /* 0x001362000c1e1900 */
[----:B------:R-:W-:Y:S05]  /*1270*/  BRA `(.L_x_15) ;  /* 0x0000000000087947 */ /* 0x000fea0003800000 */
.L_x_16:
[----:B------:R-:W-:Y:S02]  /*1280*/  ULDC UR4, c[0x0][0x584] ;  /* 0x0001610000047ab9 */ /* 0x000fe40000000800 */
[----:B------:R-:W-:-:S07]  /*1290*/  IMAD.U32 R22, RZ, RZ, UR4 ;  /* 0x00000004ff167e24 */ /* 0x000fce000f8e00ff */
.L_x_15:
[----:B------:R-:W-:-:S13]  /*12a0*/  LOP3.LUT P0, RZ, R0, 0xff, RZ, 0xc0, !PT ;  /* 0x000000ff00ff7812 */ /* 0x000fda000780c0ff */
[----:B------:R-:W-:Y:S05]  /*12b0*/  @!P0 EXIT ;  /* 0x000000000000894d */ /* 0x000fea0003800000 */
[----:B------:R-:W-:Y:S01]  /*12c0*/  ULDC UR4, c[0x0][0x28c] ;  /* 0x0000a30000047ab9 */ /* 0x000fe20000000800 */
[----:B------:R-:W-:Y:S01]  /*12d0*/  ULDC.64 UR44, c[0x0][0x5c8] ;  /* 0x00017200002c7ab9 */ /* 0x000fe20000000a00 */
[----:B------:R-:W-:Y:S02]  /*12e0*/  UIADD3 UR4, UR4, 0x7f, URZ ;  /* 0x0000007f04047890 */ /* 0x000fe4000fffe03f */
[----:B------:R-:W-:Y:S02]  /*12f0*/  USHF.L.U64.HI UR43, UR44, 0x3, UR45 ;  /* 0x000000032c2b7899 */ /* 0x000fe4000801022d */
[----:B------:R-:W-:Y:S02]  /*1300*/  USHF.R.S32.HI UR5, URZ, 0x1f, UR4 ;  /* 0x0000001f3f057899 */ /* 0x000fe40008011404 */
[----:B------:R-:W-:Y:S02]  /*1310*/  USHF.L.U32 UR44, UR44, 0x3, URZ ;  /* 0x000000032c2c7899 */ /* 0x000fe4000800063f */
[----:B------:R-:W-:Y:S01]  /*1320*/  ULEA.HI UR5, UR5, UR4, URZ, 0x7 ;  /* 0x0000000405057291 */ /* 0x000fe2000f8f383f */
[----:B------:R-:W-:Y:S01]  /*1330*/  UMOV UR36, URZ ;  /* 0x0000003f00247c82 */ /* 0x000fe20008000000 */
[----:B------:R-:W-:-:S02]  /*1340*/  UMOV UR37, URZ ;  /* 0x0000003f00257c82 */ /* 0x000fc40008000000 */
[----:B------:R-:W-:-:S12]  /*1350*/  USHF.R.S32.HI UR45, URZ, 0x7, UR5 ;  /* 0x000000073f2d7899 */ /* 0x000fd80008011405 */
.L_x_420:
[----:B------:R-:W-:Y:S01]  /*1360*/  LOP3.LUT R0, R2, 0x80, RZ, 0xc0, !PT ;  /* 0x0000008002007812 */ /* 0x000fe200078ec0ff */
[----:B------:R-:W2:Y:S01]  /*1370*/  S2UR UR7, SR_CgaCtaId ;  /* 0x00000000000779c3 */ /* 0x000ea20000008800 */
[----:B------:R-:W-:Y:S02]  /*1380*/  UMOV UR6, 0x400 ;  /* 0x0000040000067882 */ /* 0x000fe40000000000 */
[----:B------:R-:W-:-:S06]  /*1390*/  SHF.R.U32.HI R0, RZ, 0x7, R0 ;  /* 0x00000007ff007819 */ /* 0x000fcc0000011600 */
[----:B---3--:R-:W3:Y:S01]  /*13a0*/  SHFL.IDX PT, R0, R0, RZ, 0x1f ;  /* 0x00001fff00007589 */ /* 0x008ee200000e0000 */
[----:B--2---:R-:W-:Y:S01]  /*13b0*/  ULEA UR6, UR7, UR6, 0x18 ;  /* 0x0000000607067291 */ /* 0x004fe2000f8ec03f */
[----:B---3--:R-:W-:-:S13]  /*13c0*/  R2UR UR4, R0 ;  /* 0x00000000000472ca */ /* 0x008fda00000e0000 */
[----:B------:R-:W-:-:S04]  /*13d0*/  ULEA.HI UR5, UR4, UR4, URZ, 0x1 ;  /* 0x0000000404057291 */ /* 0x000fc8000f8f083f */
[----:B------:R-:W-:-:S04]  /*13e0*/  ULOP3.LUT UR5, UR5, 0x7fffe, URZ, 0xc0, !UPT ;  /* 0x0007fffe05057892 */ /* 0x000fc8000f8ec03f */
[----:B------:R-:W-:-:S03]  /*13f0*/  UIADD3 UR5, UR4, -UR5, URZ ;  /* 0x8000000504057290 */ /* 0x000fc6000fffe03f */
[----:B------:R-:W-:Y:S01]  /*1400*/  ULDC UR4, c[0x0][0x28c] ;  /* 0x0000a30000047ab9 */ /* 0x000fe20000000800 */
[----:B------:R-:W-:Y:S01]  /*1410*/  ULEA UR5, UR5, UR6, 0xd ;  /* 0x0000000605057291 */ /* 0x000fe2000f8e683f */
[----:B------:R-:W-:-:S03]  /*1420*/  ISETP.LT.AND P0, PT, RZ, UR4, PT ;  /* 0x00000004ff007c0c */ /* 0x000fc6000bf01270 */
[----:B------:R-:W-:-:S04]  /*1430*/  UIADD3 UR5, UR5, 0x100, URZ ;  /* 0x0000010005057890 */ /* 0x000fc8000fffe03f */
[----:B------:R-:W-:-:S04]  /*1440*/  USHF.R.U32.HI UR5, URZ, 0x4, UR5 ;  /* 0x000000043f057899 */ /* 0x000fc80008011605 */
[----:B------:R-:W-:Y:S02]  /*1450*/  ULOP3.LUT UR48, UR5, 0x3fff, URZ, 0xc0, !UPT ;  /* 0x00003fff05307892 */ /* 0x000fe4000f8ec03f */
[----:B01----:R-:W-:Y:S10]  /*1460*/  @P0 BRA `(.L_x_17) ;  /* 0x0000000000400947 */ /* 0x003ff40003800000 */
[----:B------:R-:W-:Y:S01]  /*1470*/  MOV R0, 0x0 ;  /* 0x0000000000007802 */ /* 0x000fe20000000f00 */
[----:B------:R-:W-:Y:S01]  /*1480*/  ULDC.64 UR4, c[0x4][0x68] ;  /* 0x01001a0000047ab9 */ /* 0x000fe20000000a00 */
[----:B------:R-:W-:Y:S01]  /*1490*/  ULDC.64 UR6, c[0x4][0x8] ;  /* 0x0100020000067ab9 */ /* 0x000fe20000000a00 */
[----:B01----:R-:W-:Y:S01]  /*14a0*/  IMAD.U32 R4, RZ, RZ, UR4 ;  /* 0x00000004ff047e24 */ /* 0x003fe2000f8e00ff */
[----:B------:R0:W1:Y:S01]  /*14b0*/  LDC.64 R14, c[0x4][R0] ;  /* 0x01000000000e7b82 */ /* 0x0000620000000a00 */
[----:B------:R-:W-:Y:S01]  /*14c0*/  IMAD.U32 R5, RZ, RZ, UR5 ;  /* 0x00000005ff057e24 */ /* 0x000fe2000f8e00ff */
[----:B------:R-:W-:Y:S01]  /*14d0*/  ULDC.64 UR4, c[0x4][0x70] ;  /* 0x01001c0000047ab9 */ /* 0x000fe20000000a00 */
[----:B------:R-:W-:Y:S02]  /*14e0*/  IMAD.U32 R10, RZ, RZ, UR6 ;  /* 0x00000006ff0a7e24 */ /* 0x000fe4000f8e00ff */
[----:B------:R-:W-:Y:S02]  /*14f0*/  IMAD.U32 R6, RZ, RZ, UR4 ;  /* 0x00000004ff067e24 */ /* 0x000fe4000f8e00ff */
[----:B------:R-:W-:-:S02]  /*1500*/  IMAD.U32 R7, RZ, RZ, UR5 ;  /* 0x00000005ff077e24 */ /* 0x000fc4000f8e00ff */
[----:B------:R-:W-:Y:S02]  /*1510*/  IMAD.U32 R11, RZ, RZ, UR7 ;  /* 0x00000007ff0b7e24 */ /* 0x000fe4000f8e00ff */
[----:B------:R-:W-:Y:S02]  /*1520*/  IMAD.MOV.U32 R8, RZ, RZ, 0x1e1 ;  /* 0x000001e1ff087424 */ /* 0x000fe400078e00ff */
[----:B------:R-:W-:Y:S02]  /*1530*/  IMAD.MOV.U32 R12, RZ, RZ, 0x1 ;  /* 0x00000001ff0c7424 */ /* 0x000fe400078e00ff */
[----:B0-----:R-:W-:-:S07]  /*1540*/  IMAD.MOV.U32 R13, RZ, RZ, RZ ;  /* 0x000000ffff0d7224 */ /* 0x001fce00078e00ff */
[----:B------:R-:W-:-:S07]  /*1550*/  LEPC R20, `(.L_x_17) ;  /* 0x000000001014794e */ /* 0x000fce0000000000 */
[----:B-1---5:R-:W-:Y:S05]  /*1560*/  CALL.ABS.NOINC R14 ;  /* 0x000000000e007343 */ /* 0x022fea0003c00000 */
.L_x_17:
[----:B------:R-:W-:-:S06]  /*1570*/  ULOP3.LUT UR4, UR38, 0x1, URZ, 0xfc, !UPT ;  /* 0x0000000126047892 */ /* 0x000fcc000f8efc3f */
[----:B------:R-:W-:-:S05]  /*1580*/  IMAD.U32 R0, RZ, RZ, UR4 ;  /* 0x00000004ff007e24 */ /* 0x000fca000f8e00ff */
[----:B------:R-:W-:-:S13]  /*1590*/  ISETP.NE.AND P0, PT, R0, 0x3, PT ;  /* 0x000000030000780c */ /* 0x000fda0003f05270 */
[----:B------:R-:W-:Y:S05]  /*15a0*/  @!P0 BRA `(.L_x_18) ;  /* 0x0000000000048947 */ /* 0x000fea0003800000 */
[----:B------:R-:W-:Y:S01]  /*15b0*/  BPT.TRAP 0x1 ;  /* 0x000000040000795c */ /* 0x000fe20000300000 */
.L_x_18:
[----:B------:R-:W2:Y:S01]  /*15c0*/  S2UR UR5, SR_CgaCtaId ;  /* 0x00000000000579c3 */ /* 0x000ea20000008800 */
[----:B------:R-:W-:Y:S01]  /*15d0*/  UMOV UR4, 0x400 ;  /* 0x0000040000047882 */ /* 0x000fe20000000000 */
[----:B------:R-:W-:Y:S02]  /*15e0*/  IMAD.U32 R0, RZ, RZ, UR36 ;  /* 0x00000024ff007e24 */ /* 0x000fe4000f8e00ff */
[----:B01----:R-:W-:-:S03]  /*15f0*/  IMAD.U32 R4, RZ, RZ, UR37 ;  /* 0x00000025ff047e24 */ /* 0x003fc6000f8e00ff */
[----:B------:R-:W-:Y:S01]  /*1600*/  SHF.L.U32 R0, R0, 0x1f, RZ ;  /* 0x0000001f00007819 */ /* 0x000fe200000006ff */
[----:B--2---:R-:W-:-:S06]  /*1610*/  ULEA UR4, UR5, UR4, 0x18 ;  /* 0x0000000405047291 */ /* 0x004fcc000f8ec03f */
[----:B------:R-:W-:-:S04]  /*1620*/  IMAD.U32 R5, RZ, RZ, UR4 ;  /* 0x00000004ff057e24 */ /* 0x000fc8000f8e00ff */
[----:B------:R-:W-:-:S04]  /*1630*/  IMAD R3, R4, 0x8, R5 ;  /* 0x0000000804037824 */ /* 0x000fc800078e0205 */
[----:B------:R0:W1:Y:S01]  /*1640*/  SYNCS.PHASECHK.TRANS64.TRYWAIT P1, [R3+URZ], R0 ;  /* 0x00000000030075a7 */ /* 0x000062000802017f */
[----:B------:R-:W-:Y:S05]  /*1650*/  @!P0 BRA `(.L_x_19) ;  /* 0x0000000000048947 */ /* 0x000fea0003800000 */
[----:B------:R-:W-:Y:S01]  /*1660*/  BPT.TRAP 0x1 ;  /* 0x000000040000795c */ /* 0x000fe20000300000 */
.L_x_19:
[----:B-1----:R-:W-:Y:S05]  /*1670*/  @P1 BRA `(.L_x_20) ;  /* 0x0000000000081947 */ /* 0x002fea0003800000 */
[----:B------:R-:W1:Y:S02]  /*1680*/  SYNCS.PHASECHK.TRANS64.TRYWAIT P1, [R3+URZ], R0 ;  /* 0x00000000030075a7 */ /* 0x000e64000802017f */
[----:B-1----:R-:W-:Y:S05]  /*1690*/  @!P1 BRA `(.L_x_21) ;  /* 0x000000e800a09947 */ /* 0x002fea0003800000 */
.L_x_20:
[----:B------:R-:W-:-:S04]  /*16a0*/  UISETP.LT.AND UP0, UPT, UR45, 0x1, UPT ;  /* 0x000000012d00788c */ /* 0x000fc8000bf01270 */
[----:B------:R-:W-:-:S06]  /*16b0*/  USEL UR4, UR45, 0x1, UP0 ;  /* 0x000000012d047887 */ /* 0x000fcc0008000000 */
[----:B01----:R-:W-:Y:S01]  /*16c0*/  IMAD.U32 R0, RZ, RZ, UR4 ;  /* 0x00000004ff007e24 */ /* 0x003fe2000f8e00ff */
[----:B------:R-:W-:Y:S05]  /*16d0*/  WARPSYNC.ALL ;  /* 0x0000000000007948 */ /* 0x000fea0003800000 */
[----:B------:R-:W-:-:S04]  /*16e0*/  IADD3 R0, -R0, UR45, RZ ;  /* 0x0000002d00007c10 */ /* 0x000fc8000fffe1ff */
[----:B------:R-:W-:Y:S02]  /*16f0*/  ISETP.GE.AND P1, PT, R0, 0x1, PT ;  /* 0x000000010000780c */ /* 0x000fe40003f26270 */
[----:B------:R-:W-:Y:S01]  /*1700*/  R2UR UR4, R5 ;  /* 0x00000000050472ca */ /* 0x000fe200000e0000 */
[----:B------:R-:W-:Y:S01]  /*1710*/  WARPGROUP.ARRIVE ;  /* 0x00000000000079c5 */ /* 0x000fe20000000000 */
[----:B------:R-:W-:Y:S01]  /*1720*/  UMOV UR9, 0x40000040 ;  /* 0x4000004000097882 */ /* 0x000fe20000000000 */
[----:B------:R-:W-:-:S10]  /*1730*/  UMOV UR11, 0x40000040 ;  /* 0x40000040000b7882 */ /* 0x000fd40000000000 */
[----:B------:R-:W-:-:S04]  /*1740*/  UIADD3 UR4, UR4, 0x20100, URZ ;  /* 0x0002010004047890 */ /* 0x000fc8000fffe03f */
[----:B------:R-:W-:-:S04]  /*1750*/  USHF.R.U32.HI UR4, URZ, 0x4, UR4 ;  /* 0x000000043f047899 */ /* 0x000fc80008011604 */
[----:B------:R-:W-:Y:S02]  /*1760*/  ULOP3.LUT UR5, UR4, 0x3fff, URZ, 0xc0, !UPT ;  /* 0x00003fff04057892 */ /* 0x000fe4000f8ec03f */
[----:B------:R-:W-:Y:S02]  /*1770*/  ULOP3.LUT UR4, UR48, 0x10000, URZ, 0xfc, !UPT ;  /* 0x0001000030047892 */ /* 0x000fe4000f8efc3f */
[----:B------:R-:W-:Y:S02]  /*1780*/  ULOP3.LUT UR5, UR5, 0x10000, URZ, 0xfc, !UPT ;  /* 0x0001000005057892 */ /* 0x000fe4000f8efc3f */
[----:B------:R-:W-:Y:S02]  /*1790*/  ULEA UR6, UR37, UR4, 0xc ;  /* 0x0000000425067291 */ /* 0x000fe4000f8e603f */
[----:B------:R-:W-:-:S05]  /*17a0*/  UIMAD UR7, UR37, 0x300, UR5 ;  /* 0x00000300250778a4 */ /* 0x000fca000f8e0205 */
[----:B------:R-:W-:Y:S02]  /*17b0*/  UMOV UR8, UR6 ;  /* 0x0000000600087c82 */ /* 0x000fe40008000000 */
[----:B------:R-:W-:Y:S02]  /*17c0*/  UMOV UR10, UR7 ;  /* 0x00000007000a7c82 */ /* 0x000fe40008000000 */
[----:B------:R-:W-:Y:S01]  /*17d0*/  IGMMA.64x96x32.S8.S8 R168, gdesc[UR8], RZ, !UPT, gsb0 ;  /* 0x02a0000008a879f1 */ /* 0x000fe2000c0410ff */
[----:B------:R-:W-:Y:S01]  /*17e0*/  UIADD3 UR8, UR6, 0x400, URZ ;  /* 0x0000040006087890 */ /* 0x000fe2000fffe03f */
[----:B------:R-:W-:Y:S01]  /*17f0*/  UMOV UR9, 0x40000040 ;  /* 0x4000004000097882 */ /* 0x000fe20000000000 */
[----:B------:R-:W-:Y:S02]  /*1800*/  WARPGROUP.DEPBAR.LE gsb0, 0x0 ;  /* 0x00008000000079c5 */ /* 0x000fe40000010000 */
[----:B------:R-:W-:-:S06]  /*1810*/  WARPGROUP.ARRIVE ;  /* 0x00000000000079c5 */ /* 0x000fcc0000000000 */
        /* <DEDUP_REMOVED lines=11> */
[----:B------:R-:W-:Y:S02]  /*18d0*/  UIADD3 UR8, UR6, 0x2, URZ ;  /* 0x0000000206087890 */ /* 0x000fe4000fffe03f */
[----:B------:R-:W-:Y:S01]  /*18e0*/  UIADD3 UR10, UR7, 0x2, URZ ;  /* 0x00000002070a7890 */ /* 0x000fe2000fffe03f */
[----:B------:R-:W-:Y:S01]  /*18f0*/  UMOV UR9, 0x40000040 ;  /* 0x4000004000097882 */ /* 0x000fe20000000000 */
[----:B------:R-:W-:Y:S01]  /*1900*/  UMOV UR11, 0x40000040 ;  /* 0x40000040000b7882 */ /* 0x000fe20000000000 */
[----:B------:R-:W-:Y:S02]  /*1910*/  WARPGROUP.DEPBAR.LE gsb0, 0x0 ;  /* 0x00008000000079c5 */ /* 0x000fe40000010000 */
[----:B------:R-:W-:-:S06]  /*1920*/  WARPGROUP.ARRIVE ;  /* 0x00000000000079c5 */ /* 0x000fcc0000000000 */
[----:B------:R-:W-:Y:S01]  /*1930*/  IGMMA.64x96x32.S8.S8 R168, gdesc[UR8], R168, gsb0 ;  /* 0x02a0000008a879f1 */ /* 0x000fe200080410a8 */
[----:B------:R-:W-:Y:S01]  /*1940*/  UIADD3 UR8, UR6, 0x402, URZ ;  /* 0x0000040206087890 */ /* 0x000fe2000fffe03f */
        /* <DEDUP_REMOVED lines=57> */
[----:B------:R-:W-:Y:S03]  /*1ce0*/  IGMMA.64x96x32.S8.S8 R24, gdesc[UR8], R24, gsb0 ;  /* 0x02a00000081879f1 */ /* 0x000fe60008041018 */
[----:B------:R-:W-:Y:S02]  /*1cf0*/  WARPGROUP.DEPBAR.LE gsb0, 0x0 ;  /* 0x00008000000079c5 */ /* 0x000fe40000010000 */
[----:B------:R-:W-:Y:S05]  /*1d00*/  @!P1 BRA `(.L_x_22) ;  /* 0x0000000800249947 */ /* 0x000fea0003800000 */
[----:B------:R-:W-:Y:S01]  /*1d10*/  UIADD3 UR7, UR37, 0x1, URZ ;  /* 0x0000000125077890 */ /* 0x000fe2000fffe03f */
[----:B------:R-:W-:-:S03]  /*1d20*/  R2UR UR12, R0 ;  /* 0x00000000000c72ca */ /* 0x000fc600000e0000 */
[----:B------:R-:W-:-:S04]  /*1d30*/  UISETP.NE.AND UP0, UPT, UR7, 0x2, UPT ;  /* 0x000000020700788c */ /* 0x000fc8000bf05270 */
[----:B------:R-:W-:Y:S02]  /*1d40*/  USEL UR6, URZ, 0x1, UP0 ;  /* 0x000000013f067887 */ /* 0x000fe40008000000 */
[----:B------:R-:W-:Y:S02]  /*1d50*/  USEL UR7, UR7, URZ, UP0 ;  /* 0x0000003f07077287 */ /* 0x000fe40008000000 */
[----:B------:R-:W-:-:S06]  /*1d60*/  ULOP3.LUT UR6, UR36, UR6, URZ, 0x3c, !UPT ;  /* 0x0000000624067292 */ /* 0x000fcc000f8e3c3f */
[----:B------:R-:W-:Y:S01]  /*1d70*/  IMAD.U32 R6, RZ, RZ, UR6 ;  /* 0x00000006ff067e24 */ /* 0x000fe2000f8e00ff */
[----:B------:R-:W-:-:S06]  /*1d80*/  UMOV UR6, UR37 ;  /* 0x0000002500067c82 */ /* 0x000fcc0008000000 */
.L_x_29:
[----:B------:R-:W-:Y:S05]  /*1d90*/  @!P0 BRA `(.L_x_23) ;  /* 0x0000000000048947 */ /* 0x000fea0003800000 */
[----:B------:R-:W-:Y:S01]  /*1da0*/  BPT.TRAP 0x1 ;  /* 0x000000040000795c */ /* 0x000fe20000300000 */
.L_x_23:
[----:B------:R-:W0:Y:S01]  /*1db0*/  S2UR UR9, SR_CgaCtaId ;  /* 0x00000000000979c3 */ /* 0x000e220000008800 */
[----:B------:R-:W-:Y:S01]  /*1dc0*/  UMOV UR8, 0x400 ;  /* 0x0000040000087882 */ /* 0x000fe20000000000 */
[----:B------:R-:W-:Y:S01]  /*1dd0*/  IMAD.U32 R4, RZ, RZ, UR7 ;  /* 0x00000007ff047e24 */ /* 0x000fe2000f8e00ff */
[----:B------:R-:W-:Y:S01]  /*1de0*/  SHF.L.U32 R0, R6, 0x1f, RZ ;  /* 0x0000001f06007819 */ /* 0x000fe200000006ff */
[----:B0-----:R-:W-:-:S06]  /*1df0*/  ULEA UR8, UR9, UR8, 0x18 ;  /* 0x0000000809087291 */ /* 0x001fcc000f8ec03f */
[----:B------:R-:W-:-:S04]  /*1e00*/  IMAD.U32 R5, RZ, RZ, UR8 ;  /* 0x00000008ff057e24 */ /* 0x000fc8000f8e00ff */
[----:B------:R-:W-:-:S04]  /*1e10*/  IMAD R3, R4, 0x8, R5 ;  /* 0x0000000804037824 */ /* 0x000fc800078e0205 */
[----:B------:R0:W1:Y:S01]  /*1e20*/  SYNCS.PHASECHK.TRANS64.TRYWAIT P1, [R3+URZ], R0 ;  /* 0x00000000030075a7 */ /* 0x000062000802017f */
[----:B------:R-:W-:Y:S05]  /*1e30*/  @!P0 BRA `(.L_x_24) ;  /* 0x0000000000048947 */ /* 0x000fea0003800000 */
[----:B------:R-:W-:Y:S01]  /*1e40*/  BPT.TRAP 0x1 ;  /* 0x000000040000795c */ /* 0x000fe20000300000 */
.L_x_24:
[----:B-1----:R-:W-:Y:S05]  /*1e50*/  @P1 BRA `(.L_x_25) ;  /* 0x0000000000081947 */ /* 0x002fea0003800000 */
[----:B------:R-:W1:Y:S02]  /*1e60*/  SYNCS.PHASECHK.TRANS64.TRYWAIT P1, [R3+URZ], R0 ;  /* 0x00000000030075a7 */ /* 0x000e64000802017f */
[----:B-1----:R-:W-:Y:S05]  /*1e70*/  @!P1 BRA `(.L_x_26) ;  /* 0x000000e000bc9947 */ /* 0x002fea0003800000 */
.L_x_25:
[----:B------:R-:W-:Y:S01]  /*1e80*/  ULEA UR13, UR7, UR4, 0xc ;  /* 0x00000004070d7291 */ /* 0x000fe2000f8e603f */
[----:B------:R-:W-:Y:S01]  /*1e90*/  WARPGROUP.ARRIVE ;  /* 0x00000000000079c5 */ /* 0x000fe20000000000 */
[----:B------:R-:W-:Y:S01]  /*1ea0*/  UIMAD UR14, UR7, 0x300, UR5 ;  /* 0x00000300070e78a4 */ /* 0x000fe2000f8e0205 */
[----:B------:R-:W-:Y:S01]  /*1eb0*/  UMOV UR9, 0x40000040 ;  /* 0x4000004000097882 */ /* 0x000fe20000000000 */
[----:B------:R-:W-:-:S03]  /*1ec0*/  UMOV UR11, 0x40000040 ;  /* 0x40000040000b7882 */ /* 0x000fc60000000000 */
[----:B------:R-:W-:Y:S02]  /*1ed0*/  UMOV UR8, UR13 ;  /* 0x0000000d00087c82 */ /* 0x000fe40008000000 */
[----:B------:R-:W-:Y:S02]  /*1ee0*/  UMOV UR10, UR14 ;  /* 0x0000000e000a7c82 */ /* 0x000fe40008000000 */
        /* <DEDUP_REMOVED lines=84> */
[----:B------:R-:W-:Y:S01]  /*2430*/  BPT.TRAP 0x1 ;  /* 0x000000040000795c */ /* 0x000fe20000300000 */
.L_x_27:
[----:B------:R-:W-:Y:S01]  /*2440*/  ISETP.NE.AND P1, PT, R18, RZ, PT ;  /* 0x000000ff1200720c */ /* 0x000fe20003f25270 */
[----:B01----:R-:W-:Y:S01]  /*2450*/  IMAD.U32 R0, RZ, RZ, UR6 ;  /* 0x00000006ff007e24 */ /* 0x003fe2000f8e00ff */
[----:B------:R-:W-:-:S11]  /*2460*/  UISETP.GT.U32.AND UP0, UPT, UR38, 0x1, UPT ;  /* 0x000000012600788c */ /* 0x000fd6000bf04070 */
[----:B------:R-:W-:-:S04]  /*2470*/  @P1 IMAD R0, R0, 0x8, R5 ;  /* 0x0000000800001824 */ /* 0x000fc800078e0205 */
[----:B------:R-:W-:-:S05]  /*2480*/  @P1 VIADD R0, R0, 0x10 ;  /* 0x0000001000001836 */ /* 0x000fca0000000000 */
[----:B------:R-:W-:-:S04]  /*2490*/  @P1 PRMT R0, R19, 0x654, R0 ;  /* 0x0000065413001816 */ /* 0x000fc80000000000 */
[----:B------:R0:W-:Y:S01]  /*24a0*/  @P1 SYNCS.ARRIVE.TRANS64.RED.A1T0 RZ, [R0+URZ], RZ ;  /* 0x000000ff00ff19a7 */ /* 0x0001e2000810043f */
[----:B------:R-:W-:-:S13]  /*24b0*/  PLOP3.LUT P1, PT, PT, PT, UP0, 0x80, 0x0 ;  /* 0x000000000000781c */ /* 0x000fda0003f2f008 */
[----:B0-----:R-:W-:Y:S05]  /*24c0*/  @P1 BRA `(.L_x_28) ;  /* 0x0000000000041947 */ /* 0x001fea0003800000 */
[----:B------:R-:W-:Y:S01]  /*24d0*/  BPT.TRAP 0x1 ;  /* 0x000000040000795c */ /* 0x000fe20000300000 */
.L_x_28:
[----:B------:R-:W-:Y:S02]  /*24e0*/  UISETP.GT.AND UP2, UPT, UR12, 0x1, UPT ;  /* 0x000000010c00788c */ /* 0x000fe4000bf44270 */
[----:B------:R-:W-:Y:S02]  /*24f0*/  UIADD3 UR7, UR7, 0x1, URZ ;  /* 0x0000000107077890 */ /* 0x000fe4000fffe03f */
[----:B------:R-:W-:Y:S02]  /*2500*/  UIADD3 UR6, UR6, 0x1, URZ ;  /* 0x0000000106067890 */ /* 0x000fe4000fffe03f */
[----:B------:R-:W-:Y:S01]  /*2510*/  PLOP3.LUT P1, PT, PT, PT, UP2, 0x80, 0x0 ;  /* 0x000000000000781c */ /* 0x000fe20003f2f028 */
[----:B------:R-:W-:Y:S02]  /*2520*/  UISETP.NE.AND UP0, UPT, UR7, 0x2, UPT ;  /* 0x000000020700788c */ /* 0x000fe4000bf05270 */
[----:B------:R-:W-:Y:S02]  /*2530*/  UISETP.NE.AND UP1, UPT, UR6, 0x2, UPT ;  /* 0x000000020600788c */ /* 0x000fe4000bf25270 */
[----:B------:R-:W-:-:S02]  /*2540*/  USEL UR8, URZ, 0x1, UP0 ;  /* 0x000000013f087887 */ /* 0x000fc40008000000 */
[----:B------:R-:W-:Y:S02]  /*2550*/  UIADD3 UR12, UR12, -0x1, URZ ;  /* 0xffffffff0c0c7890 */ /* 0x000fe4000fffe03f */
[----:B------:R-:W-:Y:S02]  /*2560*/  USEL UR7, UR7, URZ, UP0 ;  /* 0x0000003f07077287 */ /* 0x000fe40008000000 */
[----:B------:R-:W-:Y:S01]  /*2570*/  USEL UR6, UR6, URZ, UP1 ;  /* 0x0000003f06067287 */ /* 0x000fe20008800000 */
[----:B------:R-:W-:Y:S01]  /*2580*/  LOP3.LUT R6, R6, UR8, RZ, 0x3c, !PT ;  /* 0x0000000806067c12 */ /* 0x000fe2000f8e3cff */
[----:B------:R-:W-:Y:S10]  /*2590*/  @P1 BRA `(.L_x_29) ;  /* 0xfffffff400fc1947 */ /* 0x000ff4000383ffff */
.L_x_22:
[----:B------:R-:W0:Y:S02]  /*25a0*/  LDC R0, c[0x0][0x28c] ;  /* 0x0000a300ff007b82 */ /* 0x000e240000000800 */
[----:B0-----:R-:W-:-:S13]  /*25b0*/  ISETP.GE.AND P1, PT, R0, 0x1, PT ;  /* 0x000000010000780c */ /* 0x001fda0003f26270 */
[----:B------:R-:W-:Y:S05]  /*25c0*/  @!P1 BRA `(.L_x_30) ;  /* 0x0000000000449947 */ /* 0x000fea0003800000 */
[----:B------:R-:W-:Y:S05]  /*25d0*/  @!P0 BRA `(.L_x_31) ;  /* 0x0000000000048947 */ /* 0x000fea0003800000 */
[----:B------:R-:W-:Y:S01]  /*25e0*/  BPT.TRAP 0x1 ;  /* 0x000000040000795c */ /* 0x000fe20000300000 */
.L_x_31:
[----:B------:R-:W-:Y:S01]  /*25f0*/  ISETP.NE.AND P0, PT, R18, RZ, PT ;  /* 0x000000ff1200720c */ /* 0x000fe20003f05270 */
[----:B------:R-:W-:-:S12]  /*2600*/  UISETP.LT.AND UP1, UPT, UR45, 0x1, UPT ;  /* 0x000000012d00788c */ /* 0x000fd8000bf21270 */
[----:B------:R-:W-:-:S05]  /*2610*/  VOTEU.ANY UP0, P0 ;  /* 0x00000000003f7886 */ /* 0x000fca0000000100 */
[----:B------:R-:W-:-:S04]  /*2620*/  @UP0 USEL UR4, UR45, 0x1, UP1 ;  /* 0x000000012d040887 */ /* 0x000fc80008800000 */
[----:B------:R-:W-:Y:S02]  /*2630*/  @UP0 UIADD3 UR4, UR37, UR45, -UR4 ;  /* 0x0000002d25040290 */ /* 0x000fe4000fffe804 */
[----:B------:R-:W-:-:S04]  /*2640*/  UISETP.GT.U32.AND UP0, UPT, UR38, 0x1, UPT ;  /* 0x000000012600788c */ /* 0x000fc8000bf04070 */
[----:B------:R-:W-:-:S04]  /*2650*/  IMAD.U32 R0, RZ, RZ, UR4 ;  /* 0x00000004ff007e24 */ /* 0x000fc8000f8e00ff */
[----:B------:R-:W-:-:S05]  /*2660*/  @P0 IMAD.SHL.U32 R0, R0, 0x8, RZ ;  /* 0x0000000800000824 */ /* 0x000fca00078e00ff */
[----:B------:R-:W-:-:S04]  /*2670*/  @P0 LOP3.LUT R0, R0, 0x8, RZ, 0xc0, !PT ;  /* 0x0000000800000812 */ /* 0x000fc800078ec0ff */
[----:B------:R-:W-:-:S04]  /*2680*/  @P0 IADD3 R0, R5, 0x10, R0 ;  /* 0x0000001005000810 */ /* 0x000fc80007ffe000 */
[----:B------:R-:W-:-:S04]  /*2690*/  @P0 PRMT R0, R19, 0x654, R0 ;  /* 0x0000065413000816 */ /* 0x000fc80000000000 */
[----:B------:R0:W-:Y:S01]  /*26a0*/  @P0 SYNCS.ARRIVE.TRANS64.RED.A1T0 RZ, [R0+URZ], RZ ;  /* 0x000000ff00ff09a7 */ /* 0x0001e2000810043f */
[----:B------:R-:W-:-:S13]  /*26b0*/  PLOP3.LUT P0, PT, PT, PT, UP0, 0x80, 0x0 ;  /* 0x000000000000781c */ /* 0x000fda0003f0f008 */
[----:B0-----:R-:W-:Y:S05]  /*26c0*/  @P0 BRA `(.L_x_30) ;  /* 0x0000000000040947 */ /* 0x001fea0003800000 */
[----:B------:R-:W-:Y:S01]  /*26d0*/  BPT.TRAP 0x1 ;  /* 0x000000040000795c */ /* 0x000fe20000300000 */
.L_x_30:
[C---:B------:R-:W-:Y:S01]  /*26e0*/  LOP3.LUT R0, R2.reuse, 0x3, RZ, 0xc0, !PT ;  /* 0x0000000302007812 */ /* 0x040fe200078ec0ff */
[----:B------:R-:W-:Y:S01]  /*26f0*/  IMAD.MOV.U32 R217, RZ, RZ, -0x2 ;  /* 0xfffffffeffd97424 */ /* 0x000fe200078e00ff */
[----:B------:R-:W-:Y:S01]  /*2700*/  ULDC UR11, c[0x0][0x288] ;  /* 0x0000a200000b7ab9 */ /* 0x000fe20000000800 */
[----:B------:R-:W-:Y:S01]  /*2710*/  UIMAD UR41, UR41, 0x60, URZ ;  /* 0x00000060292978a4 */ /* 0x000fe2000f8e023f */
[----:B------:R-:W-:Y:S01]  /*2720*/  LOP3.LUT R4, R2, 0x60, RZ, 0xc0, !PT ;  /* 0x0000006002047812 */ /* 0x000fe200078ec0ff */
[----:B------:R-:W-:Y:S01]  /*2730*/  IMAD R217, R0, R217, UR11 ;  /* 0x0000000b00d97e24 */ /* 0x000fe2000f8e02d9 */
[--C-:B------:R-:W-:Y:S01]  /*2740*/  SHF.R.U32.HI R0, RZ, 0x7, R2.reuse ;  /* 0x00000007ff007819 */ /* 0x100fe20000011602 */
[----:B------:R-:W-:Y:S01]  /*2750*/  UIADD3 UR37, UR45, UR37, URZ ;  /* 0x000000252d257290 */ /* 0x000fe2000fffe03f */
[----:B------:R-:W-:Y:S01]  /*2760*/  SHF.R.U32.HI R3, RZ, 0x2, R2 ;  /* 0x00000002ff037819 */ /* 0x000fe20000011602 */
[----:B------:R-:W-:Y:S01]  /*2770*/  UIMAD.WIDE UR6, UR40, 0x200, URZ ;  /* 0x00000200280678a5 */ /* 0x000fe2000f8e023f */
[----:B------:R-:W-:Y:S01]  /*2780*/  LOP3.LUT R0, R0, 0x1, RZ, 0xc0, !PT ;  /* 0x0000000100007812 */ /* 0x000fe200078ec0ff */
[----:B------:R-:W-:Y:S01]  /*2790*/  USHF.L.U32 UR40, UR40, 0x9, URZ ;  /* 0x0000000928287899 */ /* 0x000fe2000800063f */
[----:B------:R-:W-:Y:S01]  /*27a0*/  IMAD.SHL.U32 R8, R2, 0x2, RZ ;  /* 0x0000000202087824 */ /* 0x000fe200078e00ff */
[----:B------:R-:W-:Y:S01]  /*27b0*/  UISETP.GE.AND UP2, UPT, UR41, UR11, UPT ;  /* 0x0000000b2900728c */ /* 0x000fe2000bf46270 */
[----:B------:R-:W-:Y:S01]  /*27c0*/  SHF.R.U32.HI R5, RZ, 0x1, R4 ;  /* 0x00000001ff057819 */ /* 0x000fe20000011604 */
[----:B------:R-:W-:Y:S01]  /*27d0*/  ULDC UR10, c[0x0][0x284] ;  /* 0x0000a100000a7ab9 */ /* 0x000fe20000000800 */
[----:B------:R-:W-:Y:S01]  /*27e0*/  USHF.R.U32.HI UR4, URZ, 0x1, UR37 ;  /* 0x000000013f047899 */ /* 0x000fe20008011625 */
[----:B------:R-:W-:Y:S01]  /*27f0*/  IMAD.U32 R9, RZ, RZ, UR41 ;  /* 0x00000029ff097e24 */ /* 0x000fe2000f8e00ff */
[----:B------:R-:W-:Y:S01]  /*2800*/  UISETP.GE.OR UP2, UPT, UR40, UR10, UP2 ;  /* 0x0000000a2800728c */ /* 0x000fe20009746670 */
[----:B------:R-:W-:Y:S01]  /*2810*/  IMAD.SHL.U32 R4, R0, 0x40, RZ ;  /* 0x0000004000047824 */ /* 0x000fe200078e00ff */
[----:B------:R-:W-:Y:S01]  /*2820*/  LOP3.LUT R3, R3, 0x7, RZ, 0xc0, !PT ;  /* 0x0000000703037812 */ /* 0x000fe200078ec0ff */
[----:B------:R-:W-:Y:S01]  /*2830*/  ULOP3.LUT UR4, UR4, 0x1, URZ, 0xc0, !UPT ;  /* 0x0000000104047892 */ /* 0x000fe2000f8ec03f */
[----:B------:R-:W-:Y:S01]  /*2840*/  LOP3.LUT R8, R9, 0x6, R8, 0xf8, !PT ;  /* 0x0000000609087812 */ /* 0x000fe200078ef808 */
[----:B------:R-:W-:Y:S01]  /*2850*/  USHF.R.S32.HI UR12, URZ, 0x1f, UR42 ;  /* 0x0000001f3f0c7899 */ /* 0x000fe2000801142a */
[--C-:B------:R-:W-:Y:S01]  /*2860*/  LOP3.LUT R4, R4, 0x40, R3.reuse, 0xe2, !PT ;  /* 0x0000004004047812 */ /* 0x100fe200078ee203 */
[----:B------:R-:W-:Y:S01]  /*2870*/  ULDC.64 UR8, c[0x0][0x5d0] ;  /* 0x0001740000087ab9 */ /* 0x000fe20000000a00 */
[----:B------:R-:W-:Y:S01]  /*2880*/  UISETP.GT.U32.AND UP0, UPT, UR37, 0x1, UPT ;  /* 0x000000012500788c */ /* 0x000fe2000bf04070 */
[----:B------:R-:W-:Y:S01]  /*2890*/  PLOP3.LUT P0, PT, PT, PT, UP2, 0x80, 0x0 ;  /* 0x000000000000781c */ /* 0x000fe20003f0f028 */
[----:B------:R-:W-:Y:S01]  /*28a0*/  UISETP.NE.U32.AND UP1, UPT, UR4, 0x1, UPT ;  /* 0x000000010400788c */ /* 0x000fe2000bf25070 */
[----:B------:R-:W-:Y:S01]  /*28b0*/  IADD3 R3, RZ, -R5, -R3 ;  /* 0x80000005ff037210 */ /* 0x000fe20007ffe803 */
[----:B------:R-:W-:Y:S01]  /*28c0*/  UIMAD UR5, UR12, UR8, URZ ;  /* 0x000000080c0572a4 */ /* 0x000fe2000f8e023f */
[--C-:B------:R-:W-:Y:S01]  /*28d0*/  SHF.R.S32.HI R9, RZ, 0x1f, R8.reuse ;  /* 0x0000001fff097819 */ /* 0x100fe20000011408 */
[----:B------:R-:W-:Y:S01]  /*28e0*/  UISETP.LT.U32.AND UP0, UPT, UR45, 0x2, UP0 ;  /* 0x000000022d00788c */ /* 0x000fe20008701070 */
[----:B------:R-:W-:Y:S01]  /*28f0*/  IMAD.U32 R15, RZ, RZ, UR8 ;  /* 0x00000008ff0f7e24 */ /* 0x000fe2000f8e00ff */
[----:B------:R-:W-:Y:S01]  /*2900*/  UISETP.GT.U32.AND UP1, UPT, UR45, 0x1, !UP1 ;  /* 0x000000012d00788c */ /* 0x000fe2000cf24070 */
[----:B------:R-:W-:Y:S01]  /*2910*/  IMAD R0, R0, -0x40, R3 ;  /* 0xffffffc000007824 */ /* 0x000fe200078e0203 */
[----:B------:R-:W-:Y:S01]  /*2920*/  UIMAD UR5, UR42, UR9, UR5 ;  /* 0x000000092a0572a4 */ /* 0x000fe2000f8e0205 */
[----:B------:R-:W-:Y:S01]  /*2930*/  IMAD.U32 R7, RZ, RZ, UR10 ;  /* 0x0000000aff077e24 */ /* 0x000fe2000f8e00ff */
[----:B------:R-:W-:Y:S01]  /*2940*/  USEL UR8, URZ, 0x1, !UP0 ;  /* 0x000000013f087887 */ /* 0x000fe2000c000000 */
[----:B------:R-:W-:Y:S01]  /*2950*/  IMAD.WIDE.U32 R14, R15, UR42, R8 ;  /* 0x0000002a0f0e7c25 */ /* 0x000fe2000f8e0008 */
[----:B------:R-:W-:Y:S01]  /*2960*/  USEL UR4, URZ, 0x1, !UP1 ;  /* 0x000000013f047887 */ /* 0x000fe2000c800000 */
[----:B------:R-:W-:Y:S01]  /*2970*/  LOP3.LUT R3, R4, UR6, R5, 0xfe, !PT ;  /* 0x0000000604037c12 */ /* 0x000fe2000f8efe05 */
[----:B------:R-:W-:Y:S01]  /*2980*/  ULOP3.LUT UR37, UR37, 0x1, URZ, 0xc0, !UPT ;  /* 0x0000000125257892 */ /* 0x000fe2000f8ec03f */
[----:B------:R-:W-:Y:S01]  /*2990*/  IADD3 R0, R7, -UR40, R0 ;  /* 0x8000002807007c10 */ /* 0x000fe2000fffe000 */
[----:B------:R-:W-:Y:S01]  /*29a0*/  ULOP3.LUT UR36, UR4, UR36, UR8, 0x96, !UPT ;  /* 0x0000002404247292 */ /* 0x000fe2000f8e9608 */
[----:B------:R-:W-:Y:S01]  /*29b0*/  VIADD R15, R15, UR5 ;  /* 0x000000050f0f7c36 */ /* 0x000fe20008000000 */
[----:B------:R-:W-:Y:S01]  /*29c0*/  UMOV UR40, 0xffffffff ;  /* 0xffffffff00287882 */ /* 0x000fe20000000000 */
[----:B------:R-:W-:Y:S01]  /*29d0*/  VIADD R217, R217, -UR41 ;  /* 0x80000029d9d97c36 */ /* 0x000fe20008000000 */
[----:B------:R-:W-:Y:S08]  /*29e0*/  @P0 BRA `(.L_x_32) ;  /* 0x000000b800980947 */ /* 0x000ff00003800000 */
[----:B-----5:R-:W-:Y:S01]  /*29f0*/  ISETP.NE.AND P0, PT, R22, RZ, PT ;  /* 0x000000ff1600720c */ /* 0x020fe20003f05270 */
[----:B------:R-:W-:Y:S01]  /*2a00*/  ULDC.64 UR8, c[0x0][0x5c8] ;  /* 0x0001720000087ab9 */ /* 0x000fe20000000a00 */
[----:B------:R-:W-:Y:S01]  /*2a10*/  BSSY B0, `(.L_x_32) ;  /* 0x0000ba3000007945 */ /* 0x000fe20003800000 */
[----:B------:R-:W-:Y:S01]  /*2a20*/  UIMAD UR4, UR7, UR8, URZ ;  /* 0x00000008070472a4 */ /* 0x000fe2000f8e023f */
[----:B------:R-:W-:Y:S02]  /*2a30*/  IMAD.U32 R4, RZ, RZ, UR9 ;  /* 0x00000009ff047e24 */ /* 0x000fe4000f8e00ff */
[----:B------:R-:W-:-:S04]  /*2a40*/  IMAD.WIDE.U32 R14, R3, UR8, R14 ;  /* 0x00000008030e7c25 */ /* 0x000fc8000f8e000e */
[----:B------:R-:W-:-:S04]  /*2a50*/  IMAD R5, R3, R4, UR4 ;  /* 0x0000000403057e24 */ /* 0x000fc8000f8e0204 */
[----:B------:R-:W-:Y:S01]  /*2a60*/  IMAD.IADD R20, R15, 0x1, R5 ;  /* 0x000000010f147824 */ /* 0x000fe200078e0205 */
[----:B------:R-:W-:Y:S06]  /*2a70*/  @!P0 BRA `(.L_x_33) ;  /* 0x00000084005c8947 */ /* 0x000fec0003800000 */
[----:B------:R-:W0:Y:S01]  /*2a80*/  LDC.64 R4, c[0x0][0x5b0] ;  /* 0x00016c00ff047b82 */ /* 0x000e220000000a00 */
[----:B------:R-:W-:Y:S01]  /*2a90*/  ULDC.64 UR4, c[0x0][0x5b8] ;  /* 0x00016e0000047ab9 */ /* 0x000fe20000000a00 */
[----:B------:R-:W-:Y:S01]  /*2aa0*/  ISETP.GE.AND P2, PT, R0, 0x1, PT ;  /* 0x000000010000780c */ /* 0x000fe20003f46270 */
[----:B------:R-:W-:Y:S01]  /*2ab0*/  IMAD.U32 R11, RZ, RZ, UR4 ;  /* 0x00000004ff0b7e24 */ /* 0x000fe2000f8e00ff */
[----:B------:R-:W-:Y:S01]  /*2ac0*/  UIMAD UR4, UR12, UR4, URZ ;  /* 0x000000040c0472a4 */ /* 0x000fe2000f8e023f */
[----:B------:R-:W-:Y:S01]  /*2ad0*/  BSSY B1, `(.L_x_34) ;  /* 0x000000e000017945 */ /* 0x000fe20003800000 */
[----:B------:R-:W-:Y:S01]  /*2ae0*/  ISETP.LT.OR P1, PT, R217, 0x1, !P2 ;  /* 0x00000001d900780c */ /* 0x000fe20005721670 */
[----:B------:R-:W-:Y:S01]  /*2af0*/  IMAD.WIDE.U32 R8, R11, UR42, R8 ;  /* 0x0000002a0b087c25 */ /* 0x000fe2000f8e0008 */
[----:B------:R-:W1:Y:S01]  /*2b00*/  LDC.64 R6, c[0x0][0x5a8] ;  /* 0x00016a00ff067b82 */ /* 0x000e620000000a00 */
[----:B------:R-:W-:Y:S02]  /*2b10*/  UIMAD UR4, UR42, UR5, UR4 ;  /* 0x000000052a0472a4 */ /* 0x000fe4000f8e0204 */
[----:B------:R-:W-:-:S04]  /*2b20*/  IMAD.MOV.U32 R10, RZ, RZ, R8 ;  /* 0x000000ffff0a7224 */ /* 0x000fc800078e0008 */
[----:B------:R-:W-:Y:S02]  /*2b30*/  VIADD R11, R9, UR4 ;  /* 0x00000004090b7c36 */ /* 0x000fe40008000000 */
[----:B0-----:R-:W-:Y:S02]  /*2b40*/  IMAD R218, R4, UR7, RZ ;  /* 0x0000000704da7c24 */ /* 0x001fe4000f8e02ff */
[----:B------:R-:W-:-:S04]  /*2b50*/  IMAD.WIDE.U32 R12, R3, R4, R10 ;  /* 0x00000004030c7225 */ /* 0x000fc800078e000a */
[----:B------:R-:W-:Y:S01]  /*2b60*/  IMAD R219, R3, R5, R218 ;  /* 0x0000000503db7224 */ /* 0x000fe200078e02da */
[----:B-1----:R-:W-:-:S04]  /*2b70*/  IADD3 R12, P0, R12, R6, RZ ;  /* 0x000000060c0c7210 */ /* 0x002fc80007f1e0ff */
[----:B------:R-:W-:Y:S01]  /*2b80*/  IADD3.X R13, R7, R13, R219, P0, !PT ;  /* 0x0000000d070d7210 */ /* 0x000fe200007fe4db */
[----:B------:R-:W-:Y:S08]  /*2b90*/  @P1 BRA `(.L_x_35) ;  /* 0x0000000000041947 */ /* 0x000ff00003800000 */
[----:B------:R0:W5:Y:S02]  /*2ba0*/  LDG.E.U8 R216, desc[UR46][R12.64] ;  /* 0x0000002e0cd87981 */ /* 0x000164000c1e1100 */
.L_x_35:
[----:B------:R-:W-:Y:S05]  /*2bb0*/  BSYNC B1 ;  /* 0x0000000000017941 */ /* 0x000fea0003800000 */
.L_x_34:
[----:B-----5:R-:W-:Y:S01]  /*2bc0*/  LOP3.LUT R15, R216, 0xffff, RZ, 0xc0, !PT ;  /* 0x0000ffffd80f7812 */ /* 0x020fe200078ec0ff */
[----:B------:R-:W-:Y:S01]  /*2bd0*/  ULDC.64 UR4, c[0x0][0x5c0] ;  /* 0x0001700000047ab9 */ /* 0x000fe20000000a00 */
[----:B------:R-:W-:Y:S01]  /*2be0*/  ISETP.LT.OR P3, PT, R217, 0x2, !P2 ;  /* 0x00000002d900780c */ /* 0x000fe20005761670 */
[----:B------:R-:W-:Y:S01]  /*2bf0*/  BSSY B1, `(.L_x_36) ;  /* 0x000000b000017945 */ /* 0x000fe20003800000 */
[----:B------:R-:W-:Y:S02]  /*2c00*/  PRMT R15, R15, 0x8880, RZ ;  /* 0x000088800f0f7816 */ /* 0x000fe400000000ff */
[----:B------:R-:W-:-:S03]  /*2c10*/  IADD3 R14, P0, R14, UR4, RZ ;  /* 0x000000040e0e7c10 */ /* 0x000fc6000ff1e0ff */
[----:B------:R-:W-:Y:S01]  /*2c20*/  IMAD R220, R15, R22, RZ ;  /* 0x000000160fdc7224 */ /* 0x000fe200078e02ff */
[----:B------:R-:W-:-:S03]  /*2c30*/  IADD3.X R15, R20, UR5, RZ, P0, !PT ;  /* 0x00000005140f7c10 */ /* 0x000fc600087fe4ff */
[----:B------:R-:W-:-:S05]  /*2c40*/  @!P1 IMAD R21, R168, R23, R220 ;  /* 0x00000017a8159224 */ /* 0x000fca00078e02dc */
[----:B------:R1:W-:Y:S01]  /*2c50*/  @!P1 STG.E.U8 desc[UR46][R14.64], R21 ;  /* 0x000000150e009986 */ /* 0x0003e2000c10112e */
[----:B------:R-:W-:Y:S05]  /*2c60*/  @P3 BRA `(.L_x_37) ;  /* 0x00000000000c3947 */ /* 0x000fea0003800000 */
[----:B------:R-:W1:Y:S02]  /*2c70*/  LDG.E.U8 R216, desc[UR46][R12.64+0x1] ;  /* 0x0000012e0cd87981 */ /* 0x000e64000c1e1100 */
[----:B-1----:R-:W-:-:S05]  /*2c80*/  PRMT R21, R216, 0x8880, RZ ;  /* 0x00008880d8157816 */ /* 0x002fca00000000ff */
[----:B------:R-:W-:-:S07]  /*2c90*/  IMAD R220, R21, R22, RZ ;  /* 0x0000001615dc7224 */ /* 0x000fce00078e02ff */
.L_x_37:
[----:B------:R-:W-:Y:S05]  /*2ca0*/  BSYNC B1 ;  /* 0x0000000000017941 */ /* 0x000fea0003800000 */
.L_x_36:
[----:B------:R-:W-:Y:S01]  /*2cb0*/  ISETP.GE.AND P1, PT, R0, 0x9, PT ;  /* 0x000000090000780c */ /* 0x000fe20003f26270 */
[C---:B------:R-:W-:Y:S01]  /*2cc0*/  IMAD.SHL.U32 R20, R4.reuse, 0x8, RZ ;  /* 0x0000000804147824 */ /* 0x040fe200078e00ff */
[----:B-1----:R-:W-:Y:S01]  /*2cd0*/  SHF.L.U64.HI R21, R4, 0x3, R5 ;  /* 0x0000000304157819 */ /* 0x002fe20000010205 */
[----:B------:R-:W-:Y:S01]  /*2ce0*/  @!P3 IMAD R221, R169, R23, R220 ;  /* 0x00000017a9ddb224 */ /* 0x000fe200078e02dc */
[C---:B------:R-:W-:Y:S01]  /*2cf0*/  ISETP.LT.OR P6, PT, R217.reuse, 0x1, !P1 ;  /* 0x00000001d900780c */ /* 0x040fe20004fc1670 */
[----:B------:R-:W-:Y:S01]  /*2d00*/  BSSY B1, `(.L_x_38) ;  /* 0x000000c000017945 */ /* 0x000fe20003800000 */
[----:B------:R-:W-:Y:S01]  /*2d10*/  ISETP.LT.OR P0, PT, R217, 0x2, !P1 ;  /* 0x00000002d900780c */ /* 0x000fe20004f01670 */
[----:B------:R-:W-:Y:S01]  /*2d20*/  IMAD.WIDE.U32 R168, R3, R4, R20 ;  /* 0x0000000403a87225 */ /* 0x000fe200078e0014 */
[----:B------:R1:W-:Y:S03]  /*2d30*/  @!P3 STG.E.U8 desc[UR46][R14.64+0x1], R221 ;  /* 0x000001dd0e00b986 */ /* 0x0003e6000c10112e */
[----:B------:R-:W-:Y:S01]  /*2d40*/  IMAD.IADD R219, R219, 0x1, R169 ;  /* 0x00000001dbdb7824 */ /* 0x000fe200078e02a9 */
[----:B------:R-:W-:-:S04]  /*2d50*/  IADD3 R168, P3, P4, R8, R6, R168 ;  /* 0x0000000608a87210 */ /* 0x000fc80007c7e0a8 */
[----:B------:R-:W-:Y:S02]  /*2d60*/  IADD3.X R169, R11, R7, R219, P3, P4 ;  /* 0x000000070ba97210 */ /* 0x000fe40001fe84db */
[----:B------:R-:W-:Y:S01]  /*2d70*/  @!P6 IADD3 R218, P5, R14, UR44, RZ ;  /* 0x0000002c0edaec10 */ /* 0x000fe2000ffbe0ff */
[----:B------:R-:W-:-:S12]  /*2d80*/  @P6 BRA `(.L_x_39) ;  /* 0x00000000000c6947 */ /* 0x000fd80003800000 */
[----:B------:R-:W1:Y:S02]  /*2d90*/  LDG.E.U8 R216, desc[UR46][R168.64] ;  /* 0x0000002ea8d87981 */ /* 0x000e64000c1e1100 */
[----:B-1----:R-:W-:-:S05]  /*2da0*/  PRMT R221, R216, 0x8880, RZ ;  /* 0x00008880d8dd7816 */ /* 0x002fca00000000ff */
[----:B------:R-:W-:-:S07]  /*2db0*/  IMAD R220, R221, R22, RZ ;  /* 0x00000016dddc7224 */ /* 0x000fce00078e02ff */
.L_x_39:
[----:B------:R-:W-:Y:S05]  /*2dc0*/  BSYNC B1 ;  /* 0x0000000000017941 */ /* 0x000fea0003800000 */
.L_x_38:
[----:B-1----:R-:W-:Y:S01]  /*2dd0*/  @!P6 IMAD R221, R170, R23, R220 ;  /* 0x00000017aadde224 */ /* 0x002fe200078e02dc */
[----:B------:R-:W-:Y:S01]  /*2de0*/  @!P6 IADD3.X R219, R15, UR43, RZ, P5, !PT ;  /* 0x0000002b0fdbec10 */ /* 0x000fe2000affe4ff */
[----:B------:R-:W-:Y:S01]  /*2df0*/  BSSY B1, `(.L_x_40) ;  /* 0x000000a000017945 */ /* 0x000fe20003800000 */
[C---:B------:R-:W-:Y:S02]  /*2e00*/  ISETP.LT.OR P4, PT, R217.reuse, 0x9, !P2 ;  /* 0x00000009d900780c */ /* 0x040fe40005781670 */
[C---:B------:R-:W-:Y:S01]  /*2e10*/  ISETP.LT.OR P5, PT, R217.reuse, 0xa, !P2 ;  /* 0x0000000ad900780c */ /* 0x040fe200057a1670 */
[----:B------:R1:W-:Y:S01]  /*2e20*/  @!P6 STG.E.U8 desc[UR46][R218.64], R221 ;  /* 0x000000ddda00e986 */ /* 0x0003e2000c10112e */
[----:B------:R-:W-:Y:S02]  /*2e30*/  ISETP.LT.OR P3, PT, R217, 0x9, !P1 ;  /* 0x00000009d900780c */ /* 0x000fe40004f61670 */
[----:B------:R-:W-:Y:S01]  /*2e40*/  @!P0 IADD3 R170, P6, R14, UR44, RZ ;  /* 0x0000002c0eaa8c10 */ /* 0x000fe2000ffde0ff */
[----:B------:R-:W-:-:S12]  /*2e50*/  @P0 BRA `(.L_x_41) ;  /* 0x00000000000c0947 */ /* 0x000fd80003800000 */
[----:B------:R-:W1:Y:S02]  /*2e60*/  LDG.E.U8 R216, desc[UR46][R168.64+0x1] ;  /* 0x0000012ea8d87981 */ /* 0x000e64000c1e1100 */
[----:B-1----:R-:W-:-:S05]  /*2e70*/  PRMT R219, R216, 0x8880, RZ ;  /* 0x00008880d8db7816 */ /* 0x002fca00000000ff */
[----:B------:R-:W-:-:S07]  /*2e80*/  IMAD R220, R219, R22, RZ ;  /* 0x00000016dbdc7224 */ /* 0x000fce00078e02ff */
.L_x_41:
[----:B------:R-:W-:Y:S05]  /*2e90*/  BSYNC B1 ;  /* 0x0000000000017941 */ /* 0x000fea0003800000 */
.L_x_40:
[----:B-1----:R-:W-:Y:S01]  /*2ea0*/  @!P0 IMAD R219, R171, R23, R220 ;  /* 0x00000017abdb8224 */ /* 0x002fe200078e02dc */
[----:B------:R-:W-:Y:S01]  /*2eb0*/  @!P0 IADD3.X R171, R15, UR43, RZ, P6, !PT ;  /* 0x0000002b0fab8c10 */ /* 0x000fe2000b7fe4ff */
[----:B------:R-:W-:Y:S04]  /*2ec0*/  BSSY B1, `(.L_x_42) ;  /* 0x0000006000017945 */ /* 0x000fe80003800000 */
[----:B------:R1:W-:Y:S01]  /*2ed0*/  @!P0 STG.E.U8 desc[UR46][R170.64+0x1], R219 ;  /* 0x000001dbaa008986 */ /* 0x0003e2000c10112e */
[----:B------:R-:W-:Y:S05]  /*2ee0*/  @P4 BRA `(.L_x_43) ;  /* 0x00000000000c4947 */ /* 0x000fea0003800000 */
[----:B------:R-:W1:Y:S02]  /*2ef0*/  LDG.E.U8 R216, desc[UR46][R12.64+0x8] ;  /* 0x0000082e0cd87981 */ /* 0x000e64000c1e1100 */
[----:B-1----:R-:W-:-:S05]  /*2f00*/  PRMT R171, R216, 0x8880, RZ ;  /* 0x00008880d8ab7816 */ /* 0x002fca00000000ff */
[----:B------:R-:W-:-:S07]  /*2f10*/  IMAD R220, R171, R22, RZ ;  /* 0x00000016abdc7224 */ /* 0x000fce00078e02ff */
.L_x_43:
[----:B------:R-:W-:Y:S05]  /*2f20*/  BSYNC B1 ;  /* 0x0000000000017941 */ /* 0x000fea0003800000 */
.L_x_42:
[----:B-1----:R-:W-:Y:S01]  /*2f30*/  @!P4 IMAD R171, R172, R23, R220 ;  /* 0x00000017acabc224 */ /* 0x002fe200078e02dc */
[----:B------:R-:W-:Y:S04]  /*2f40*/  BSSY B1, `(.L_x_44) ;  /* 0x0000006000017945 */ /* 0x000fe80003800000 */
[----:B------:R1:W-:Y:S01]  /*2f50*/  @!P4 STG.E.U8 desc[UR46][R14.64+0x8], R171 ;  /* 0x000008ab0e00c986 */ /* 0x0003e2000c10112e */
[----:B------:R-:W-:Y:S05]  /*2f60*/  @P5 BRA `(.L_x_45) ;  /* 0x00000000000c5947 */ /* 0x000fea0003800000 */
[----:B------:R-:W1:Y:S02]  /*2f70*/  LDG.E.U8 R216, desc[UR46][R12.64+0x9] ;  /* 0x0000092e0cd87981 */ /* 0x000e64000c1e1100 */
[----:B-1----:R-:W-:-:S05]  /*2f80*/  PRMT R171, R216, 0x8880, RZ ;  /* 0x00008880d8ab7816 */ /* 0x002fca00000000ff */
[----:B------:R-:W-:-:S07]  /*2f90*/  IMAD R220, R171, R22, RZ ;  /* 0x00000016abdc7224 */ /* 0x000fce00078e02ff */
.L_x_45:
[----:B------:R-:W-:Y:S05]  /*2fa0*/  BSYNC B1 ;  /* 0x0000000000017941 */ /* 0x000fea0003800000 */
.L_x_44:
[----:B------:R-:W-:Y:S01]  /*2fb0*/  @!P5 IMAD R173, R173, R23, R220 ;  /* 0x00000017adadd224 */ /* 0x000fe200078e02dc */
[----:B------:R-:W-:Y:S01]  /*2fc0*/  BSSY B1, `(.L_x_46) ;  /* 0x0000008000017945 */ /* 0x000fe20003800000 */
[----:B------:R-:W-:Y:S02]  /*2fd0*/  ISETP.LT.OR P0, PT, R217, 0xa, !P1 ;  /* 0x0000000ad900780c */ /* 0x000fe40004f01670 */
[----:B------:R-:W-:Y:S01]  /*2fe0*/  @!P3 IADD3 R170, P4, R14, UR44, RZ ;  /* 0x0000002c0eaabc10 */ /* 0x000fe2000ff9e0ff */
[----:B------:R2:W-:Y:S01]  /*2ff0*/  @!P5 STG.E.U8 desc[UR46][R14.64+0x9], R173 ;  /* 0x000009ad0e00d986 */ /* 0x0005e2000c10112e */
[----:B------:R-:W-:Y:S11]  /*3000*/  @P3 BRA `(.L_x_47) ;  /* 0x00000000000c3947 */ /* 0x000ff60003800000 */
[----:B------:R-:W2:Y:S02]  /*3010*/  LDG.E.U8 R216, desc[UR46][R168.64+0x8] ;  /* 0x0000082ea8d87981 */ /* 0x000ea4000c1e1100 */
[----:B--2---:R-:W-:-:S05]  /*3020*/  PRMT R173, R216, 0x8880, RZ ;  /* 0x00008880d8ad7816 */ /* 0x004fca00000000ff */
[----:B------:R-:W-:-:S07]  /*3030*/  IMAD R220, R173, R22, RZ ;  /* 0x00000016addc7224 */ /* 0x000fce00078e02ff */
.L_x_47:
[----:B------:R-:W-:Y:S05]  /*3040*/  BSYNC B1 ;  /* 0x0000000000017941 */ /* 0x000fea0003800000 */
.L_x_46:
[----:B------:R-:W-:Y:S01]  /*3050*/  @!P3 IMAD R219, R174, R23, R220 ;  /* 0x00000017aedbb224 */ /* 0x000fe200078e02dc */
[----:B-1----:R-:W-:Y:S01]  /*3060*/  @!P3 IADD3.X R171, R15, UR43, RZ, P4, !PT ;  /* 0x0000002b0fabbc10 */ /* 0x002fe2000a7fe4ff */
        /* <DEDUP_REMOVED lines=10> */
.L_x_49:
[----:B------:R-:W-:Y:S05]  /*3110*/  BSYNC B1 ;  /* 0x0000000000017941 */ /* 0x000fea0003800000 */
.L_x_48:
[----:B------:R-:W-:Y:S01]  /*3120*/  @!P0 IMAD R175, R175, R23, R220 ;  /* 0x00000017afaf8224 */ /* 0x000fe200078e02dc */
[----:B--2---:R-:W-:Y:S01]  /*3130*/  @!P0 IADD3.X R173, R15, UR43, RZ, P6, !PT ;  /* 0x0000002b0fad8c10 */ /* 0x004fe2000b7fe4ff */
[----:B------:R-:W-:Y:S04]  /*3140*/  BSSY B1, `(.L_x_50) ;  /* 0x0000006000017945 */ /* 0x000fe80003800000 */
[----:B------:R2:W-:Y:S01]  /*3150*/  @!P0 STG.E.U8 desc[UR46][R172.64+0x9], R175 ;  /* 0x000009afac008986 */ /* 0x0005e2000c10112e */
[----:B------:R-:W-:Y:S05]  /*3160*/  @P4 BRA `(.L_x_51) ;  /* 0x00000000000c4947 */ /* 0x000fea0003800000 */
[----:B------:R-:W1:Y:S02]  /*3170*/  LDG.E.U8 R216, desc[UR46][R12.64+0x10] ;  /* 0x0000102e0cd87981 */ /* 0x000e64000c1e1100 */
[----:B-1----:R-:W-:-:S05]  /*3180*/  PRMT R171, R216, 0x8880, RZ ;  /* 0x00008880d8ab7816 */ /* 0x002fca00000000ff */
[----:B------:R-:W-:-:S07]  /*3190*/  IMAD R220, R171, R22, RZ ;  /* 0x00000016abdc7224 */ /* 0x000fce00078e02ff */
.L_x_51:
[----:B------:R-:W-:Y:S05]  /*31a0*/  BSYNC B1 ;  /* 0x0000000000017941 */ /* 0x000fea0003800000 */
.L_x_50:
[----:B-1----:R-:W-:Y:S01]  /*31b0*/  @!P4 IMAD R171, R176, R23, R220 ;  /* 0x00000017b0abc224 */ /* 0x002fe200078e02dc */
[----:B------:R-:W-:Y:S04]  /*31c0*/  BSSY B1, `(.L_x_52) ;  /* 0x0000006000017945 */ /* 0x000fe80003800000 */
[----:B------:R1:W-:Y:S01]  /*31d0*/  @!P4 STG.E.U8 desc[UR46][R14.64+0x10], R171 ;  /* 0x000010ab0e00c986 */ /* 0x0003e2000c10112e */
[----:B------:R-:W-:Y:S05]  /*31e0*/  @P5 BRA `(.L_x_53) ;  /* 0x00000000000c5947 */ /* 0x000fea0003800000 */
[----:B------:R-:W1:Y:S02]  /*31f0*/  LDG.E.U8 R216, desc[UR46][R12.64+0x11] ;  /* 0x0000112e0cd87981 */ /* 0x000e64000c1e1100 */
[----:B-1----:R-:W-:-:S05]  /*3200*/  PRMT R171, R216, 0x8880, RZ ;  /* 0x00008880d8ab7816 */ /* 0x002fca00000000ff */
[----:B------:R-:W-:-:S07]  /*3210*/  IMAD R220, R171, R22, RZ ;  /* 0x00000016abdc7224 */ /* 0x000fce00078e02ff */
.L_x_53:
[----:B------:R-:W-:Y:S05]  /*3220*/  BSYNC B1 ;  /* 0x0000000000017941 */ /* 0x000fea0003800000 */
.L_x_52:
        /* <DEDUP_REMOVED lines=9> */
.L_x_55:
[----:B------:R-:W-:Y:S05]  /*32c0*/  BSYNC B1 ;  /* 0x0000000000017941 */ /* 0x000fea0003800000 */
.L_x_54:
[----:B--2---:R-:W-:Y:S01]  /*32d0*/  @!P3 IMAD R175, R178, R23, R220 ;  /* 0x00000017b2afb224 */ /* 0x004fe200078e02dc */
[----:B-1----:R-:W-:Y:S01]  /*32e0*/  @!P3 IADD3.X R171, R15, UR43, RZ, P4, !PT ;  /* 0x0000002b0fabbc10 */ /* 0x002fe2000a7fe4ff */
[----:B------:R-:W-:Y:S01]  /*32f0*/  BSSY B1, `(.L_x_56) ;  /* 0x000000c000017945 */ /* 0x000fe20003800000 */
[----:B------:R-:W-:Y:S02]  /*3300*/  @!P0 IADD3 R172, P5, R14, UR44, RZ ;  /* 0x0000002c0eac8c10 */ /* 0x000fe4000ffbe0ff */
[----:B------:R-:W-:Y:S01]  /*3310*/  ISETP.LT.OR P6, PT, R217, 0x19, !P2 ;  /* 0x00000019d900780c */ /* 0x000fe200057c1670 */
[----:B------:R1:W-:Y:S01]  /*3320*/  @!P3 STG.E.U8 desc[UR46][R170.64+0x10], R175 ;  /* 0x000010afaa00b986 */ /* 0x0003e2000c10112e */
[----:B------:R-:W-:Y:S02]  /*3330*/  @!P0 IADD3.X R173, R15, UR43, RZ, P5, !PT ;  /* 0x0000002b0fad8c10 */ /* 0x000fe4000affe4ff */
[C---:B------:R-:W-:Y:S02]  /*3340*/  ISETP.LT.OR P3, PT, R217.reuse, 0x1a, !P2 ;  /* 0x0000001ad900780c */ /* 0x040fe40005761670 */
[----:B------:R-:W-:-:S02]  /*3350*/  ISETP.LT.OR P4, PT, R217, 0x19, !P1 ;  /* 0x00000019d900780c */ /* 0x000fc40004f81670 */
[----:B------:R-:W-:Y:S01]  /*3360*/  ISETP.LT.OR P5, PT, R217, 0x1a, !P1 ;  /* 0x0000001ad900780c */ /* 0x000fe20004fa1670 */
[----:B------:R-:W-:-:S12]  /*3370*/  @P0 BRA `(.L_x_57) ;  /* 0x00000000000c0947 */ /* 0x000fd80003800000 */
[----:B------:R-:W1:Y:S02]  /*3380*/  LDG.E.U8 R216, desc[UR46][R168.64+0x11] ;  /* 0x0000112ea8d87981 */ /* 0x000e64000c1e1100 */
[----:B-1----:R-:W-:-:S05]  /*3390*/  PRMT R171, R216, 0x8880, RZ ;  /* 0x00008880d8ab7816 */ /* 0x002fca00000000ff */
[----:B------:R-:W-:-:S07]  /*33a0*/  IMAD R220, R171, R22, RZ ;  /* 0x00000016abdc7224 */ /* 0x000fce00078e02ff */
.L_x_57:
[----:B------:R-:W-:Y:S05]  /*33b0*/  BSYNC B1 ;  /* 0x0000000000017941 */ /* 0x000fea0003800000 */
.L_x_56:
[----:B------:R-:W-:Y:S01]  /*33c0*/  @!P0 IMAD R179, R179, R23, R220 ;  /* 0x00000017b3b38224 */ /* 0x000fe200078e02dc */
[----:B------:R-:W-:Y:S04]  /*33d0*/  BSSY B1, `(.L_x_58) ;  /* 0x0000006000017945 */ /* 0x000fe80003800000 */
[----:B------:R2:W-:Y:S01]  /*33e0*/  @!P0 STG.E.U8 desc[UR46][R172.64+0x11], R179 ;  /* 0x000011b3ac008986 */ /* 0x0005e2000c10112e */
[----:B------:R-:W-:Y:S05]  /*33f0*/  @P6 BRA `(.L_x_59) ;  /* 0x00000000000c6947 */ /* 0x000fea0003800000 */
[----:B------:R-:W1:Y:S02]  /*3400*/  LDG.E.U8 R216, desc[UR46][R12.64+0x18] ;  /* 0x0000182e0cd87981 */ /* 0x000e64000c1e1100 */
[----:B-1----:R-:W-:-:S05]  /*3410*/  PRMT R171, R216, 0x8880, RZ ;  /* 0x00008880d8ab7816 */ /* 0x002fca00000000ff */
[----:B------:R-:W-:-:S07]  /*3420*/  IMAD R220, R171, R22, RZ ;  /* 0x00000016abdc7224 */ /* 0x000fce00078e02ff */
.L_x_59:
[----:B------:R-:W-:Y:S05]  /*3430*/  BSYNC B1 ;  /* 0x0000000000017941 */ /* 0x000fea0003800000 */
.L_x_58:
[----:B-1----:R-:W-:Y:S01]  /*3440*/  @!P6 IMAD R171, R180, R23, R220 ;  /* 0x00000017b4abe224 */ /* 0x002fe200078e02dc */
[----:B------:R-:W-:Y:S04]  /*3450*/  BSSY B1, `(.L_x_60) ;  /* 0x0000006000017945 */ /* 0x000fe80003800000 */
[----:B------:R1:W-:Y:S01]  /*3460*/  @!P6 STG.E.U8 desc[UR46][R14.64+0x18], R171 ;  /* 0x000018ab0e00e986 */ /* 0x0003e2000c10112e */
[----:B------:R-:W-:Y:S05]  /*3470*/  @P3 BRA `(.L_x_61) ;  /* 0x00000000000c3947 */ /* 0x000fea0003800000 */
[----:B------:R-:W1:Y:S02]  /*3480*/  LDG.E.U8 R216, desc[UR46][R12.64+0x19] ;  /* 0x0000192e0cd87981 */ /* 0x000e64000c1e1100 */
[----:B-1----:R-:W-:-:S05]  /*3490*/  PRMT R171, R216, 0x8880, RZ ;  /* 0x00008880d8ab7816 */ /* 0x002fca00000000ff */
[----:B------:R-:W-:-:S07]  /*34a0*/  IMAD R220, R171, R22, RZ ;  /* 0x00000016abdc7224 */ /* 0x000fce00078e02ff */
.L_x_61:
[----:B------:R-:W-:Y:S05]  /*34b0*/  BSYNC B1 ;  /* 0x0000000000017941 */ /* 0x000fea0003800000 */
.L_x_60:
[----:B------:R-:W-:Y:S01]  /*34c0*/  @!P3 IMAD R181, R181, R23, R220 ;  /* 0x00000017b5b5b224 */ /* 0x000fe200078e02dc */
[----:B------:R-:W-:Y:S01]  /*34d0*/  BSSY B1, `(.L_x_62) ;  /* 0x000000a000017945 */ /* 0x000fe20003800000 */
[----:B------:R-:W-:Y:S02]  /*34e0*/  ISETP.LT.OR P0, PT, R217, 0x21, !P1 ;  /* 0x00000021d900780c */ /* 0x000fe40004f01670 */
[C---:B------:R-:W-:Y:S01]  /*34f0*/  @!P5 IADD3 R170, P6, R14.reuse, UR44, RZ ;  /* 0x0000002c0eaadc10 */ /* 0x040fe2000ffde0ff */
[----:B------:R4:W-:Y:S01]  /*3500*/  @!P3 STG.E.U8 desc[UR46][R14.64+0x19], R181 ;  /* 0x000019b50e00b986 */ /* 0x0009e2000c10112e */
[----:B--2---:R-:W-:-:S04]  /*3510*/  @!P4 IADD3 R172, P3, R14, UR44, RZ ;  /* 0x0000002c0eaccc10 */ /* 0x004fc8000ff7e0ff */
[----:B------:R-:W-:Y:S01]  /*3520*/  @!P4 IADD3.X R173, R15, UR43, RZ, P3, !PT ;  /* 0x0000002b0fadcc10 */ /* 0x000fe20009ffe4ff */
[----:B------:R-:W-:Y:S08]  /*3530*/  @P4 BRA `(.L_x_63) ;  /* 0x00000000000c4947 */ /* 0x000ff00003800000 */
[----:B------:R-:W2:Y:S02]  /*3540*/  LDG.E.U8 R216, desc[UR46][R168.64+0x18] ;  /* 0x0000182ea8d87981 */ /* 0x000ea4000c1e1100 */
[----:B--2---:R-:W-:-:S05]  /*3550*/  PRMT R175, R216, 0x8880, RZ ;  /* 0x00008880d8af7816 */ /* 0x004fca00000000ff */
[----:B------:R-:W-:-:S07]  /*3560*/  IMAD R220, R175, R22, RZ ;  /* 0x00000016afdc7224 */ /* 0x000fce00078e02ff */
.L_x_63:
[----:B------:R-:W-:Y:S05]  /*3570*/  BSYNC B1 ;  /* 0x0000000000017941 */ /* 0x000fea0003800000 */
.L_x_62:
[----:B------:R-:W-:Y:S01]  /*3580*/  @!P4 IMAD R175, R182, R23, R220 ;  /* 0x00000017b6afc224 */ /* 0x000fe200078e02dc */
[----:B------:R-:W-:Y:S01]  /*3590*/  BSSY B1, `(.L_x_64) ;  /* 0x0000007000017945 */ /* 0x000fe20003800000 */
[----:B-1----:R-:W-:-:S03]  /*35a0*/  @!P5 IADD3.X R171, R15, UR43, RZ, P6, !PT ;  /* 0x0000002b0fabdc10 */ /* 0x002fc6000b7fe4ff */
[----:B------:R1:W-:Y:S01]  /*35b0*/  @!P4 STG.E.U8 desc[UR46][R172.64+0x18], R175 ;  /* 0x000018afac00c986 */ /* 0x0003e2000c10112e */
[----:B------:R-:W-:Y:S05]  /*35c0*/  @P5 BRA `(.L_x_65) ;  /* 0x00000000000c5947 */ /* 0x000fea0003800000 */
[----:B------:R-:W1:Y:S02]  /*35d0*/  LDG.E.U8 R216, desc[UR46][R168.64+0x19] ;  /* 0x0000192ea8d87981 */ /* 0x000e64000c1e1100 */
[----:B-1----:R-:W-:-:S05]  /*35e0*/  PRMT R173, R216, 0x8880, RZ ;  /* 0x00008880d8ad7816 */ /* 0x002fca00000000ff */
[----:B------:R-:W-:-:S07]  /*35f0*/  IMAD R220, R173, R22, RZ ;  /* 0x00000016addc7224 */ /* 0x000fce00078e02ff */
.L_x_65:
[----:B------:R-:W-:Y:S05]  /*3600*/  BSYNC B1 ;  /* 0x0000000000017941 */ /* 0x000fea0003800000 */
.L_x_64:
[----:B------:R-:W-:Y:S01]  /*3610*/  ISETP.LT.OR P4, PT, R217, 0x21, !P2 ;  /* 0x00000021d900780c */ /* 0x000fe20005781670 */
[----:B------:R-:W-:Y:S01]  /*3620*/  @!P5 IMAD R183, R183, R23, R220 ;  /* 0x00000017b7b7d224 */ /* 0x000fe200078e02dc */
[----:B------:R-:W-:Y:S01]  /*3630*/  BSSY B1, `(.L_x_66) ;  /* 0x0000009000017945 */ /* 0x000fe20003800000 */
[C---:B------:R-:W-:Y:S02]  /*3640*/  ISETP.LT.OR P3, PT, R217.reuse, 0x22, !P1 ;  /* 0x00000022d900780c */ /* 0x040fe40004f61670 */
[----:B-1----:R-:W-:Y:S01]  /*3650*/  @!P0 IADD3 R172, P6, R14, UR44, RZ ;  /* 0x0000002c0eac8c10 */ /* 0x002fe2000ffde0ff */
[----:B------:R1:W-:Y:S01]  /*3660*/  @!P5 STG.E.U8 desc[UR46][R170.64+0x19], R183 ;  /* 0x000019b7aa00d986 */ /* 0x0003e2000c10112e */
[----:B------:R-:W-:-:S06]  /*3670*/  ISETP.LT.OR P5, PT, R217, 0x22, !P2 ;  /* 0x00000022d900780c */ /* 0x000fcc00057a1670 */
[----:B------:R-:W-:Y:S07]  /*3680*/  @P4 BRA `(.L_x_67) ;  /* 0x00000000000c4947 */ /* 0x000fee0003800000 */
[----:B------:R-:W1:Y:S02]  /*3690*/  LDG.E.U8 R216, desc[UR46][R12.64+0x20] ;  /* 0x0000202e0cd87981 */ /* 0x000e64000c1e1100 */
[----:B-1----:R-:W-:-:S05]  /*36a0*/  PRMT R171, R216, 0x8880, RZ ;  /* 0x00008880d8ab7816 */ /* 0x002fca00000000ff */
[----:B------:R-:W-:-:S07]  /*36b0*/  IMAD R220, R171, R22, RZ ;  /* 0x00000016abdc7224 */ /* 0x000fce00078e02ff */
.L_x_67:
[----:B------:R-:W-:Y:S05]  /*36c0*/  BSYNC B1 ;  /* 0x0000000000017941 */ /* 0x000fea0003800000 */
.L_x_66:
[----:B-1----:R-:W-:Y:S01]  /*36d0*/  @!P4 IMAD R171, R184, R23, R220 ;  /* 0x00000017b8abc224 */ /* 0x002fe200078e02dc */
[----:B------:R-:W-:Y:S04]  /*36e0*/  BSSY B1, `(.L_x_68) ;  /* 0x0000006000017945 */ /* 0x000fe80003800000 */
[----:B------:R1:W-:Y:S01]  /*36f0*/  @!P4 STG.E.U8 desc[UR46][R14.64+0x20], R171 ;  /* 0x000020ab0e00c986 */ /* 0x0003e2000c10112e */
[----:B------:R-:W-:Y:S05]  /*3700*/  @P5 BRA `(.L_x_69) ;  /* 0x00000000000c5947 */ /* 0x000fea0003800000 */
[----:B------:R-:W1:Y:S02]  /*3710*/  LDG.E.U8 R216, desc[UR46][R12.64+0x21] ;  /* 0x0000212e0cd87981 */ /* 0x000e64000c1e1100 */
[----:B-1----:R-:W-:-:S05]  /*3720*/  PRMT R171, R216, 0x8880, RZ ;  /* 0x00008880d8ab7816 */ /* 0x002fca00000000ff */
[----:B------:R-:W-:-:S07]  /*3730*/  IMAD R220, R171, R22, RZ ;  /* 0x00000016abdc7224 */ /* 0x000fce00078e02ff */
.L_x_69:
[----:B------:R-:W-:Y:S05]  /*3740*/  BSYNC B1 ;  /* 0x0000000000017941 */ /* 0x000fea0003800000 */
.L_x_68:
[----:B------:R-:W-:Y:S01]  /*3750*/  @!P5 IMAD R185, R185, R23, R220 ;  /* 0x00000017b9b9d224 */ /* 0x000fe200078e02dc */
[----:B------:R-:W-:Y:S01]  /*3760*/  BSSY B1, `(.L_x_70) ;  /* 0x0000007000017945 */ /* 0x000fe20003800000 */
[----:B------:R-:W-:-:S03]  /*3770*/  @!P0 IADD3.X R173, R15, UR43, RZ, P6, !PT ;  /* 0x0000002b0fad8c10 */ /* 0x000fc6000b7fe4ff */
[----:B------:R2:W-:Y:S01]  /*3780*/  @!P5 STG.E.U8 desc[UR46][R14.64+0x21], R185 ;  /* 0x000021b90e00d986 */ /* 0x0005e2000c10112e */
[----:B------:R-:W-:Y:S05]  /*3790*/  @P0 BRA `(.L_x_71) ;  /* 0x00000000000c0947 */ /* 0x000fea0003800000 */
[----:B------:R-:W1:Y:S02]  /*37a0*/  LDG.E.U8 R216, desc[UR46][R168.64+0x20] ;  /* 0x0000202ea8d87981 */ /* 0x000e64000c1e1100 */
[----:B-1----:R-:W-:-:S05]  /*37b0*/  PRMT R171, R216, 0x8880, RZ ;  /* 0x00008880d8ab7816 */ /* 0x002fca00000000ff */
[----:B------:R-:W-:-:S07]  /*37c0*/  IMAD R220, R171, R22, RZ ;  /* 0x00000016abdc7224 */ /* 0x000fce00078e02ff */
.L_x_71:
[----:B------:R-:W-:Y:S05]  /*37d0*/  BSYNC B1 ;  /* 0x0000000000017941 */ /* 0x000fea0003800000 */
.L_x_70:
[----:B------:R-:W-:Y:S01]  /*37e0*/  @!P0 IMAD R175, R186, R23, R220 ;  /* 0x00000017baaf8224 */ /* 0x000fe200078e02dc */
[----:B------:R-:W-:Y:S01]  /*37f0*/  @!P3 IADD3 R170, P5, R14, UR44, RZ ;  /* 0x0000002c0eaabc10 */ /* 0x000fe2000ffbe0ff */
[----:B------:R-:W-:Y:S01]  /*3800*/  BSSY B1, `(.L_x_72) ;  /* 0x000000b000017945 */ /* 0x000fe20003800000 */
[----:B------:R-:W-:Y:S02]  /*3810*/  ISETP.LT.OR P6, PT, R217, 0x29, !P2 ;  /* 0x00000029d900780c */ /* 0x000fe400057c1670 */
[----:B------:R0:W-:Y:S01]  /*3820*/  @!P0 STG.E.U8 desc[UR46][R172.64+0x20], R175 ;  /* 0x000020afac008986 */ /* 0x0001e2000c10112e */
[----:B-1----:R-:W-:Y:S02]  /*3830*/  @!P3 IADD3.X R171, R15, UR43, RZ, P5, !PT ;  /* 0x0000002b0fabbc10 */ /* 0x002fe4000affe4ff */
[C---:B------:R-:W-:Y:S02]  /*3840*/  ISETP.LT.OR P0, PT, R217.reuse, 0x2a, !P2 ;  /* 0x0000002ad900780c */ /* 0x040fe40005701670 */
[----:B------:R-:W-:-:S02]  /*3850*/  ISETP.LT.OR P4, PT, R217, 0x29, !P1 ;  /* 0x00000029d900780c */ /* 0x000fc40004f81670 */
[----:B------:R-:W-:Y:S01]  /*3860*/  ISETP.LT.OR P5, PT, R217, 0x2a, !P1 ;  /* 0x0000002ad900780c */ /* 0x000fe20004fa1670 */
[----:B------:R-:W-:-:S12]  /*3870*/  @P3 BRA `(.L_x_73) ;  /* 0x00000000000c3947 */ /* 0x000fd80003800000 */
[----:B------:R-:W0:Y:S02]  /*3880*/  LDG.E.U8 R216, desc[UR46][R168.64+0x21] ;  /* 0x0000212ea8d87981 */ /* 0x000e24000c1e1100 */
[----:B0-----:R-:W-:-:S05]  /*3890*/  PRMT R173, R216, 0x8880, RZ ;  /* 0x00008880d8ad7816 */ /* 0x001fca00000000ff */
[----:B------:R-:W-:-:S07]  /*38a0*/  IMAD R220, R173, R22, RZ ;  /* 0x00000016addc7224 */ /* 0x000fce00078e02ff */
.L_x_73:
[----:B------:R-:W-:Y:S05]  /*38b0*/  BSYNC B1 ;  /* 0x0000000000017941 */ /* 0x000fea0003800000 */
.L_x_72:
[----:B------:R-:W-:Y:S01]  /*38c0*/  @!P3 IMAD R187, R187, R23, R220 ;  /* 0x00000017bbbbb224 */ /* 0x000fe200078e02dc */
[----:B------:R-:W-:Y:S04]  /*38d0*/  BSSY B1, `(.L_x_74) ;  /* 0x0000006000017945 */ /* 0x000fe80003800000 */
[----:B------:R1:W-:Y:S01]  /*38e0*/  @!P3 STG.E.U8 desc[UR46][R170.64+0x21], R187 ;  /* 0x000021bbaa00b986 */ /* 0x0003e2000c10112e */
[----:B------:R-:W-:Y:S05]  /*38f0*/  @P6 BRA `(.L_x_75) ;  /* 0x00000000000c6947 */ /* 0x000fea0003800000 */
[----:B------:R-:W1:Y:S02]  /*3900*/  LDG.E.U8 R216, desc[UR46][R12.64+0x28] ;  /* 0x0000282e0cd87981 */ /* 0x000e64000c1e1100 */
[----:B-1----:R-:W-:-:S05]  /*3910*/  PRMT R171, R216, 0x8880, RZ ;  /* 0x00008880d8ab7816 */ /* 0x002fca00000000ff */
[----:B------:R-:W-:-:S07]  /*3920*/  IMAD R220, R171, R22, RZ ;  /* 0x00000016abdc7224 */ /* 0x000fce00078e02ff */
.L_x_75:
[----:B------:R-:W-:Y:S05]  /*3930*/  BSYNC B1 ;  /* 0x0000000000017941 */ /* 0x000fea0003800000 */
.L_x_74:
[----:B-1----:R-:W-:Y:S01]  /*3940*/  @!P6 IMAD R171, R188, R23, R220 ;  /* 0x00000017bcabe224 */ /* 0x002fe200078e02dc */
[----:B------:R-:W-:Y:S04]  /*3950*/  BSSY B1, `(.L_x_76) ;  /* 0x0000006000017945 */ /* 0x000fe80003800000 */
[----:B------:R1:W-:Y:S01]  /*3960*/  @!P6 STG.E.U8 desc[UR46][R14.64+0x28], R171 ;  /* 0x000028ab0e00e986 */ /* 0x0003e2000c10112e */
[----:B------:R-:W-:Y:S05]  /*3970*/  @P0 BRA `(.L_x_77) ;  /* 0x00000000000c0947 */ /* 0x000fea0003800000 */
[----:B------:R-:W1:Y:S02]  /*3980*/  LDG.E.U8 R216, desc[UR46][R12.64+0x29] ;  /* 0x0000292e0cd87981 */ /* 0x000e64000c1e1100 */
[----:B-1----:R-:W-:-:S05]  /*3990*/  PRMT R171, R216, 0x8880, RZ ;  /* 0x00008880d8ab7816 */ /* 0x002fca00000000ff */
[----:B------:R-:W-:-:S07]  /*39a0*/  IMAD R220, R171, R22, RZ ;  /* 0x00000016abdc7224 */ /* 0x000fce00078e02ff */
.L_x_77:
[----:B------:R-:W-:Y:S05]  /*39b0*/  BSYNC B1 ;  /* 0x0000000000017941 */ /* 0x000fea0003800000 */
.L_x_76:
[----:B------:R-:W-:Y:S01]  /*39c0*/  @!P0 IMAD R189, R189, R23, R220 ;  /* 0x00000017bdbd8224 */ /* 0x000fe200078e02dc */
[----:B------:R-:W-:Y:S01]  /*39d0*/  BSSY B1, `(.L_x_78) ;  /* 0x000000a000017945 */ /* 0x000fe20003800000 */
[----:B------:R-:W-:Y:S02]  /*39e0*/  ISETP.LT.OR P3, PT, R217, 0x31, !P1 ;  /* 0x00000031d900780c */ /* 0x000fe40004f61670 */
[C---:B------:R-:W-:Y:S01]  /*39f0*/  @!P5 IADD3 R170, P6, R14.reuse, UR44, RZ ;  /* 0x0000002c0eaadc10 */ /* 0x040fe2000ffde0ff */
[----:B------:R1:W-:Y:S01]  /*3a00*/  @!P0 STG.E.U8 desc[UR46][R14.64+0x29], R189 ;  /* 0x000029bd0e008986 */ /* 0x0003e2000c10112e */
[----:B0-----:R-:W-:-:S04]  /*3a10*/  @!P4 IADD3 R172, P0, R14, UR44, RZ ;  /* 0x0000002c0eaccc10 */ /* 0x001fc8000ff1e0ff */
[----:B------:R-:W-:Y:S01]  /*3a20*/  @!P4 IADD3.X R173, R15, UR43, RZ, P0, !PT ;  /* 0x0000002b0fadcc10 */ /* 0x000fe200087fe4ff */
[----:B------:R-:W-:Y:S08]  /*3a30*/  @P4 BRA `(.L_x_79) ;  /* 0x00000000000c4947 */ /* 0x000ff00003800000 */
[----:B------:R-:W5:Y:S02]  /*3a40*/  LDG.E.U8 R216, desc[UR46][R168.64+0x28] ;  /* 0x0000282ea8d87981 */ /* 0x000f64000c1e1100 */
[----:B-----5:R-:W-:-:S05]  /*3a50*/  PRMT R175, R216, 0x8880, RZ ;  /* 0x00008880d8af7816 */ /* 0x020fca00000000ff */
[----:B------:R-:W-:-:S07]  /*3a60*/  IMAD R220, R175, R22, RZ ;  /* 0x00000016afdc7224 */ /* 0x000fce00078e02ff */
.L_x_79:
[----:B------:R-:W-:Y:S05]  /*3a70*/  BSYNC B1 ;  /* 0x0000000000017941 */ /* 0x000fea0003800000 */
.L_x_78:
[----:B------:R-:W-:Y:S01]  /*3a80*/  @!P4 IMAD R175, R190, R23, R220 ;  /* 0x00000017beafc224 */ /* 0x000fe200078e02dc */
[----:B------:R-:W-:Y:S01]  /*3a90*/  BSSY B1, `(.L_x_80) ;  /* 0x0000007000017945 */ /* 0x000fe20003800000 */
[----:B-1----:R-:W-:-:S03]  /*3aa0*/  @!P5 IADD3.X R171, R15, UR43, RZ, P6, !PT ;  /* 0x0000002b0fabdc10 */ /* 0x002fc6000b7fe4ff */
[----:B------:R0:W-:Y:S01]  /*3ab0*/  @!P4 STG.E.U8 desc[UR46][R172.64+0x28], R175 ;  /* 0x000028afac00c986 */ /* 0x0001e2000c10112e */
[----:B------:R-:W-:Y:S05]  /*3ac0*/  @P5 BRA `(.L_x_81) ;  /* 0x00000000000c5947 */ /* 0x000fea0003800000 */
[----:B------:R-:W0:Y:S02]  /*3ad0*/  LDG.E.U8 R216, desc[UR46][R168.64+0x29] ;  /* 0x0000292ea8d87981 */ /* 0x000e24000c1e1100 */
[----:B0-----:R-:W-:-:S05]  /*3ae0*/  PRMT R173, R216, 0x8880, RZ ;  /* 0x00008880d8ad7816 */ /* 0x001fca00000000ff */
[----:B------:R-:W-:-:S07]  /*3af0*/  IMAD R220, R173, R22, RZ ;  /* 0x00000016addc7224 */ /* 0x000fce00078e02ff */
.L_x_81:
[----:B------:R-:W-:Y:S05]  /*3b00*/  BSYNC B1 ;  /* 0x0000000000017941 */ /* 0x000fea0003800000 */
.L_x_80:
[----:B------:R-:W-:Y:S01]  /*3b10*/  ISETP.LT.OR P4, PT, R217, 0x31, !P2 ;  /* 0x00000031d900780c */ /* 0x000fe20005781670 */
[----:B------:R-:W-:Y:S01]  /*3b20*/  @!P5 IMAD R191, R191, R23, R220 ;  /* 0x00000017bfbfd224 */ /* 0x000fe200078e02dc */
[----:B------:R-:W-:Y:S01]  /*3b30*/  BSSY B1, `(.L_x_82) ;  /* 0x0000009000017945 */ /* 0x000fe20003800000 */
[C---:B------:R-:W-:Y:S02]  /*3b40*/  ISETP.LT.OR P0, PT, R217.reuse, 0x32, !P1 ;  /* 0x00000032d900780c */ /* 0x040fe40004f01670 */
[----:B0-----:R-:W-:Y:S01]  /*3b50*/  @!P3 IADD3 R172, P6, R14, UR44, RZ ;  /* 0x0000002c0eacbc10 */ /* 0x001fe2000ffde0ff */
[----:B------:R0:W-:Y:S01]  /*3b60*/  @!P5 STG.E.U8 desc[UR46][R170.64+0x29], R191 ;  /* 0x000029bfaa00d986 */ /* 0x0001e2000c10112e */
[----:B------:R-:W-:-:S06]  /*3b70*/  ISETP.LT.OR P5, PT, R217, 0x32, !P2 ;  /* 0x00000032d900780c */ /* 0x000fcc00057a1670 */
[----:B------:R-:W-:Y:S07]  /*3b80*/  @P4 BRA `(.L_x_83) ;  /* 0x00000000000c4947 */ /* 0x000fee0003800000 */
[----:B------:R-:W0:Y:S02]  /*3b90*/  LDG.E.U8 R216, desc[UR46][R12.64+0x30] ;  /* 0x0000302e0cd87981 */ /* 0x000e24000c1e1100 */
[----:B0-----:R-:W-:-:S05]  /*3ba0*/  PRMT R171, R216, 0x8880, RZ ;  /* 0x00008880d8ab7816 */ /* 0x001fca00000000ff */
[----:B------:R-:W-:-:S07]  /*3bb0*/  IMAD R220, R171, R22, RZ ;  /* 0x00000016abdc7224 */ /* 0x000fce00078e02ff */
.L_x_83:
[----:B------:R-:W-:Y:S05]  /*3bc0*/  BSYNC B1 ;  /* 0x0000000000017941 */ /* 0x000fea0003800000 */
.L_x_82:
[----:B0-----:R-:W-:Y:S01]  /*3bd0*/  @!P4 IMAD R171, R192, R23, R220 ;  /* 0x00000017c0abc224 */ /* 0x001fe200078e02dc */
[----:B------:R-:W-:Y:S04]  /*3be0*/  BSSY B1, `(.L_x_84) ;  /* 0x0000006000017945 */ /* 0x000fe80003800000 */
[----:B------:R0:W-:Y:S01]  /*3bf0*/  @!P4 STG.E.U8 desc[UR46][R14.64+0x30], R171 ;  /* 0x000030ab0e00c986 */ /* 0x0001e2000c10112e */
[----:B------:R-:W-:Y:S05]  /*3c00*/  @P5 BRA `(.L_x_85) ;  /* 0x00000000000c5947 */ /* 0x000fea0003800000 */
[----:B------:R-:W0:Y:S02]  /*3c10*/  LDG.E.U8 R216, desc[UR46][R12.64+0x31] ;  /* 0x0000312e0cd87981 */ /* 0x000e24000c1e1100 */
[----:B0-----:R-:W-:-:S05]  /*3c20*/  PRMT R171, R216, 0x8880, RZ ;  /* 0x00008880d8ab7816 */ /* 0x001fca00000000ff */
[----:B------:R-:W-:-:S07]  /*3c30*/  IMAD R220, R171, R22, RZ ;  /* 0x00000016abdc7224 */ /* 0x000fce00078e02ff */
.L_x_85:
[----:B------:R-:W-:Y:S05]  /*3c40*/  BSYNC B1 ;  /* 0x0000000000017941 */ /* 0x000fea0003800000 */
.L_x_84:
[----:B------:R-:W-:Y:S01]  /*3c50*/  @!P5 IMAD R193, R193, R23, R220 ;  /* 0x00000017c1c1d224 */ /* 0x000fe200078e02dc */
[----:B------:R-:W-:Y:S01]  /*3c60*/  BSSY B1, `(.L_x_86) ;  /* 0x0000007000017945 */ /* 0x000fe20003800000 */
[----:B------:R-:W-:-:S03]  /*3c70*/  @!P3 IADD3.X R173, R15, UR43, RZ, P6, !PT ;  /* 0x0000002b0fadbc10 */ /* 0x000fc6000b7fe4ff */
[----:B------:R1:W-:Y:S01]  /*3c80*/  @!P5 STG.E.U8 desc[UR46][R14.64+0x31], R193 ;  /* 0x000031c10e00d986 */ /* 0x0003e2000c10112e */
[----:B------:R-:W-:Y:S05]  /*3c90*/  @P3 BRA `(.L_x_87) ;  /* 0x00000000000c3947 */ /* 0x000fea0003800000 */
[----:B------:R-:W0:Y:S02]  /*3ca0*/  LDG.E.U8 R216, desc[UR46][R168.64+0x30] ;  /* 0x0000302ea8d87981 */ /* 0x000e24000c1e1100 */
[----:B0-----:R-:W-:-:S05]  /*3cb0*/  PRMT R171, R216, 0x8880, RZ ;  /* 0x00008880d8ab7816 */ /* 0x001fca00000000ff */
[----:B------:R-:W-:-:S07]  /*3cc0*/  IMAD R220, R171, R22, RZ ;  /* 0x00000016abdc7224 */ /* 0x000fce00078e02ff */
.L_x_87:
[----:B------:R-:W-:Y:S05]  /*3cd0*/  BSYNC B1 ;  /* 0x0000000000017941 */ /* 0x000fea0003800000 */
.L_x_86:
[----:B------:R-:W-:Y:S01]  /*3ce0*/  @!P3 IMAD R175, R194, R23, R220 ;  /* 0x00000017c2afb224 */ /* 0x000fe200078e02dc */
[----:B------:R-:W-:Y:S01]  /*3cf0*/  @!P0 IADD3 R170, P5, R14, UR44, RZ ;  /* 0x0000002c0eaa8c10 */ /* 0x000fe2000ffbe0ff */
[----:B------:R-:W-:Y:S01]  /*3d00*/  BSSY B1, `(.L_x_88) ;  /* 0x000000b000017945 */ /* 0x000fe20003800000 */
[----:B------:R-:W-:Y:S02]  /*3d10*/  ISETP.LT.OR P6, PT, R217, 0x39, !P2 ;  /* 0x00000039d900780c */ /* 0x000fe400057c1670 */
[----:B------:R1:W-:Y:S01]  /*3d20*/  @!P3 STG.E.U8 desc[UR46][R172.64+0x30], R175 ;  /* 0x000030afac00b986 */ /* 0x0003e2000c10112e */
[----:B0-----:R-:W-:Y:S02]  /*3d30*/  @!P0 IADD3.X R171, R15, UR43, RZ, P5, !PT ;  /* 0x0000002b0fab8c10 */ /* 0x001fe4000affe4ff */
[C---:B------:R-:W-:Y:S02]  /*3d40*/  ISETP.LT.OR P3, PT, R217.reuse, 0x3a, !P2 ;  /* 0x0000003ad900780c */ /* 0x040fe40005761670 */
[----:B------:R-:W-:-:S02]  /*3d50*/  ISETP.LT.OR P4, PT, R217, 0x39, !P1 ;  /* 0x00000039d900780c */ /* 0x000fc40004f81670 */
[----:B------:R-:W-:Y:S01]  /*3d60*/  ISETP.LT.OR P5, PT, R217, 0x3a, !P1 ;  /* 0x0000003ad900780c */ /* 0x000fe20004fa1670 */
[----:B------:R-:W-:-:S12]  /*3d70*/  @P0 BRA `(.L_x_89) ;  /* 0x00000000000c0947 */ /* 0x000fd80003800000 */
[----:B------:R-:W1:Y:S02]  /*3d80*/  LDG.E.U8 R216, desc[UR46][R168.64+0x31] ;  /* 0x0000312ea8d87981 */ /* 0x000e64000c1e1100 */
[----:B-1----:R-:W-:-:S05]  /*3d90*/  PRMT R173, R216, 0x8880, RZ ;  /* 0x00008880d8ad7816 */ /* 0x002fca00000000ff */
[----:B------:R-:W-:-:S07]  /*3da0*/  IMAD R220, R173, R22, RZ ;  /* 0x00000016addc7224 */ /* 0x000fce00078e02ff */
.L_x_89:
[----:B------:R-:W-:Y:S05]  /*3db0*/  BSYNC B1 ;  /* 0x0000000000017941 */ /* 0x000fea0003800000 */
.L_x_88:
[----:B------:R-:W-:Y:S01]  /*3dc0*/  @!P0 IMAD R195, R195, R23, R220 ;  /* 0x00000017c3c38224 */ /* 0x000fe200078e02dc */
[----:B------:R-:W-:Y:S04]  /*3dd0*/  BSSY B1, `(.L_x_90) ;  /* 0x0000006000017945 */ /* 0x000fe80003800000 */
[----:B------:R0:W-:Y:S01]  /*3de0*/  @!P0 STG.E.U8 desc[UR46][R170.64+0x31], R195 ;  /* 0x000031c3aa008986 */ /* 0x0001e2000c10112e */
[----:B------:R-:W-:Y:S05]  /*3df0*/  @P6 BRA `(.L_x_91) ;  /* 0x00000000000c6947 */ /* 0x000fea0003800000 */
[----:B------:R-:W0:Y:S02]  /*3e00*/  LDG.E.U8 R216, desc[UR46][R12.64+0x38] ;  /* 0x0000382e0cd87981 */ /* 0x000e24000c1e1100 */
[----:B0-----:R-:W-:-:S05]  /*3e10*/  PRMT R171, R216, 0x8880, RZ ;  /* 0x00008880d8ab7816 */ /* 0x001fca00000000ff */
[----:B------:R-:W-:-:S07]  /*3e20*/  IMAD R220, R171, R22, RZ ;  /* 0x00000016abdc7224 */ /* 0x000fce00078e02ff */
.L_x_91:
[----:B------:R-:W-:Y:S05]  /*3e30*/  BSYNC B1 ;  /* 0x0000000000017941 */ /* 0x000fea0003800000 */
.L_x_90:
[----:B0-----:R-:W-:Y:S01]  /*3e40*/  @!P6 IMAD R171, R196, R23, R220 ;  /* 0x00000017c4abe224 */ /* 0x001fe200078e02dc */
[----:B------:R-:W-:Y:S04]  /*3e50*/  BSSY B1, `(.L_x_92) ;  /* 0x0000006000017945 */ /* 0x000fe80003800000 */
[----:B------:R0:W-:Y:S01]  /*3e60*/  @!P6 STG.E.U8 desc[UR46][R14.64+0x38], R171 ;  /* 0x000038ab0e00e986 */ /* 0x0001e2000c10112e */
[----:B------:R-:W-:Y:S05]  /*3e70*/  @P3 BRA `(.L_x_93) ;  /* 0x00000000000c3947 */ /* 0x000fea0003800000 */
[----:B------:R-:W0:Y:S02]  /*3e80*/  LDG.E.U8 R216, desc[UR46][R12.64+0x39] ;  /* 0x0000392e0cd87981 */ /* 0x000e24000c1e1100 */
[----:B0-----:R-:W-:-:S05]  /*3e90*/  PRMT R171, R216, 0x8880, RZ ;  /* 0x00008880d8ab7816 */ /* 0x001fca00000000ff */
[----:B------:R-:W-:-:S07]  /*3ea0*/  IMAD R220, R171, R22, RZ ;  /* 0x00000016abdc7224 */ /* 0x000fce00078e02ff */
.L_x_93:
[----:B------:R-:W-:Y:S05]  /*3eb0*/  BSYNC B1 ;  /* 0x0000000000017941 */ /* 0x000fea0003800000 */
.L_x_92:
[----:B------:R-:W-:Y:S01]  /*3ec0*/  @!P3 IMAD R197, R197, R23, R220 ;  /* 0x00000017c5c5b224 */ /* 0x000fe200078e02dc */
[----:B------:R-:W-:Y:S01]  /*3ed0*/  BSSY B1, `(.L_x_94) ;  /* 0x000000a000017945 */ /* 0x000fe20003800000 */
[----:B------:R-:W-:Y:S02]  /*3ee0*/  ISETP.LT.OR P0, PT, R217, 0x41, !P1 ;  /* 0x00000041d900780c */ /* 0x000fe40004f01670 */
[C---:B-1----:R-:W-:Y:S01]  /*3ef0*/  @!P5 IADD3 R172, P6, R14.reuse, UR44, RZ ;  /* 0x0000002c0eacdc10 */ /* 0x042fe2000ffde0ff */
[----:B------:R1:W-:Y:S01]  /*3f00*/  @!P3 STG.E.U8 desc[UR46][R14.64+0x39], R197 ;  /* 0x000039c50e00b986 */ /* 0x0003e2000c10112e */
[----:B------:R-:W-:-:S04]  /*3f10*/  @!P4 IADD3 R170, P3, R14, UR44, RZ ;  /* 0x0000002c0eaacc10 */ /* 0x000fc8000ff7e0ff */
[----:B0-----:R-:W-:Y:S01]  /*3f20*/  @!P4 IADD3.X R171, R15, UR43, RZ, P3, !PT ;  /* 0x0000002b0fabcc10 */ /* 0x001fe20009ffe4ff */
[----:B------:R-:W-:Y:S08]  /*3f30*/  @P4 BRA `(.L_x_95) ;  /* 0x00000000000c4947 */ /* 0x000ff00003800000 */
[----:B------:R-:W5:Y:S02]  /*3f40*/  LDG.E.U8 R216, desc[UR46][R168.64+0x38] ;  /* 0x0000382ea8d87981 */ /* 0x000f64000c1e1100 */
[----:B-----5:R-:W-:-:S05]  /*3f50*/  PRMT R175, R216, 0x8880, RZ ;  /* 0x00008880d8af7816 */ /* 0x020fca00000000ff */
[----:B------:R-:W-:-:S07]  /*3f60*/  IMAD R220, R175, R22, RZ ;  /* 0x00000016afdc7224 */ /* 0x000fce00078e02ff */
.L_x_95:
[----:B------:R-:W-:Y:S05]  /*3f70*/  BSYNC B1 ;  /* 0x0000000000017941 */ /* 0x000fea0003800000 */
.L_x_94:
        /* <DEDUP_REMOVED lines=8> */
.L_x_97:
[----:B------:R-:W-:Y:S05]  /*4000*/  BSYNC B1 ;  /* 0x0000000000017941 */ /* 0x000fea0003800000 */
.L_x_96:
        /* <DEDUP_REMOVED lines=11> */
.L_x_99:
[----:B------:R-:W-:Y:S05]  /*40c0*/  BSYNC B1 ;  /* 0x0000000000017941 */ /* 0x000fea0003800000 */
.L_x_98:
[----:B0-----:R-:W-:Y:S01]  /*40d0*/  @!P3 IMAD R173, R200, R23, R220 ;  /* 0x00000017c8adb224 */ /* 0x001fe200078e02dc */
[----:B------:R-:W-:Y:S04]  /*40e0*/  BSSY B1, `(.L_x_100) ;  /* 0x0000006000017945 */ /* 0x000fe80003800000 */
[----:B------:R0:W-:Y:S01]  /*40f0*/  @!P3 STG.E.U8 desc[UR46][R14.64+0x40], R173 ;  /* 0x000040ad0e00b986 */ /* 0x0001e2000c10112e */
[----:B------:R-:W-:Y:S05]  /*4100*/  @P4 BRA `(.L_x_101) ;  /* 0x00000000000c4947 */ /* 0x000fea0003800000 */
[----:B------:R-:W0:Y:S02]  /*4110*/  LDG.E.U8 R216, desc[UR46][R12.64+0x41] ;  /* 0x0000412e0cd87981 */ /* 0x000e24000c1e1100 */
[----:B0-----:R-:W-:-:S05]  /*4120*/  PRMT R173, R216, 0x8880, RZ ;  /* 0x00008880d8ad7816 */ /* 0x001fca00000000ff */
[----:B------:R-:W-:-:S07]  /*4130*/  IMAD R220, R173, R22, RZ ;  /* 0x00000016addc7224 */ /* 0x000fce00078e02ff */
.L_x_101:
[----:B------:R-:W-:Y:S05]  /*4140*/  BSYNC B1 ;  /* 0x0000000000017941 */ /* 0x000fea0003800000 */
.L_x_100:
        /* <DEDUP_REMOVED lines=8> */
.L_x_103:
[----:B------:R-:W-:Y:S05]  /*41d0*/  BSYNC B1 ;  /* 0x0000000000017941 */ /* 0x000fea0003800000 */
.L_x_102:
        /* <DEDUP_REMOVED lines=13> */
.L_x_105:
[----:B------:R-:W-:Y:S05]  /*42b0*/  BSYNC B1 ;  /* 0x0000000000017941 */ /* 0x000fea0003800000 */
.L_x_104:
[----:B------:R-:W-:Y:S01]  /*42c0*/  @!P5 IMAD R203, R203, R23, R220 ;  /* 0x00000017cbcbd224 */ /* 0x000fe200078e02dc */
[----:B------:R-:W-:Y:S04]  /*42d0*/  BSSY B1, `(.L_x_106) ;  /* 0x0000006000017945 */ /* 0x000fe80003800000 */
[----:B------:R0:W-:Y:S01]  /*42e0*/  @!P5 STG.E.U8 desc[UR46][R172.64+0x41], R203 ;  /* 0x000041cbac00d986 */ /* 0x0001e2000c10112e */
[----:B------:R-:W-:Y:S05]  /*42f0*/  @P6 BRA `(.L_x_107) ;  /* 0x00000000000c6947 */ /* 0x000fea0003800000 */
[----:B------:R-:W1:Y:S02]  /*4300*/  LDG.E.U8 R216, desc[UR46][R12.64+0x48] ;  /* 0x0000482e0cd87981 */ /* 0x000e64000c1e1100 */
[----:B-1----:R-:W-:-:S05]  /*4310*/  PRMT R171, R216, 0x8880, RZ ;  /* 0x00008880d8ab7816 */ /* 0x002fca00000000ff */
[----:B------:R-:W-:-:S07]  /*4320*/  IMAD R220, R171, R22, RZ ;  /* 0x00000016abdc7224 */ /* 0x000fce00078e02ff */
.L_x_107:
[----:B------:R-:W-:Y:S05]  /*4330*/  BSYNC B1 ;  /* 0x0000000000017941 */ /* 0x000fea0003800000 */
.L_x_106:
[----:B-1----:R-:W-:Y:S01]  /*4340*/  @!P6 IMAD R171, R204, R23, R220 ;  /* 0x00000017ccabe224 */ /* 0x002fe200078e02dc */
[----:B------:R-:W-:Y:S04]  /*4350*/  BSSY B1, `(.L_x_108) ;  /* 0x0000006000017945 */ /* 0x000fe80003800000 */
[----:B------:R1:W-:Y:S01]  /*4360*/  @!P6 STG.E.U8 desc[UR46][R14.64+0x48], R171 ;  /* 0x000048ab0e00e986 */ /* 0x0003e2000c10112e */
[----:B------:R-:W-:Y:S05]  /*4370*/  @P3 BRA `(.L_x_109) ;  /* 0x00000000000c3947 */ /* 0x000fea0003800000 */
[----:B------:R-:W1:Y:S02]  /*4380*/  LDG.E.U8 R216, desc[UR46][R12.64+0x49] ;  /* 0x0000492e0cd87981 */ /* 0x000e64000c1e1100 */
[----:B-1----:R-:W-:-:S05]  /*4390*/  PRMT R171, R216, 0x8880, RZ ;  /* 0x00008880d8ab7816 */ /* 0x002fca00000000ff */
[----:B------:R-:W-:-:S07]  /*43a0*/  IMAD R220, R171, R22, RZ ;  /* 0x00000016abdc7224 */ /* 0x000fce00078e02ff */
.L_x_109:
[----:B------:R-:W-:Y:S05]  /*43b0*/  BSYNC B1 ;  /* 0x0000000000017941 */ /* 0x000fea0003800000 */
.L_x_108:
[----:B------:R-:W-:Y:S01]  /*43c0*/  @!P3 IMAD R205, R205, R23, R220 ;  /* 0x00000017cdcdb224 */ /* 0x000fe200078e02dc */
[C---:B------:R-:W-:Y:S01]  /*43d0*/  @!P0 IADD3 R170, P6, R14.reuse, UR44, RZ ;  /* 0x0000002c0eaa8c10 */ /* 0x040fe2000ffde0ff */
[----:B------:R-:W-:Y:S01]  /*43e0*/  BSSY B1, `(.L_x_110) ;  /* 0x000000a000017945 */ /* 0x000fe20003800000 */
[----:B------:R-:W-:Y:S02]  /*43f0*/  ISETP.LT.OR P5, PT, R217, 0x51, !P1 ;  /* 0x00000051d900780c */ /* 0x000fe40004fa1670 */
[----:B------:R2:W-:Y:S01]  /*4400*/  @!P3 STG.E.U8 desc[UR46][R14.64+0x49], R205 ;  /* 0x000049cd0e00b986 */ /* 0x0005e2000c10112e */
[----:B-1----:R-:W-:Y:S02]  /*4410*/  @!P0 IADD3.X R171, R15, UR43, RZ, P6, !PT ;  /* 0x0000002b0fab8c10 */ /* 0x002fe4000b7fe4ff */
[----:B------:R-:W-:Y:S02]  /*4420*/  ISETP.LT.OR P3, PT, R217, 0x51, !P2 ;  /* 0x00000051d900780c */ /* 0x000fe40005761670 */
[----:B0-----:R-:W-:Y:S01]  /*4430*/  @!P4 IADD3 R172, P6, R14, UR44, RZ ;  /* 0x0000002c0eaccc10 */ /* 0x001fe2000ffde0ff */
[----:B------:R-:W-:-:S12]  /*4440*/  @P0 BRA `(.L_x_111) ;  /* 0x00000000000c0947 */ /* 0x000fd80003800000 */
[----:B------:R-:W5:Y:S02]  /*4450*/  LDG.E.U8 R216, desc[UR46][R168.64+0x48] ;  /* 0x0000482ea8d87981 */ /* 0x000f64000c1e1100 */
[----:B-----5:R-:W-:-:S05]  /*4460*/  PRMT R175, R216, 0x8880, RZ ;  /* 0x00008880d8af7816 */ /* 0x020fca00000000ff */
[----:B------:R-:W-:-:S07]  /*4470*/  IMAD R220, R175, R22, RZ ;  /* 0x00000016afdc7224 */ /* 0x000fce00078e02ff */
.L_x_111:
[----:B------:R-:W-:Y:S05]  /*4480*/  BSYNC B1 ;  /* 0x0000000000017941 */ /* 0x000fea0003800000 */
.L_x_110:
        /* <DEDUP_REMOVED lines=8> */
.L_x_113:
[----:B------:R-:W-:Y:S05]  /*4510*/  BSYNC B1 ;  /* 0x0000000000017941 */ /* 0x000fea0003800000 */
.L_x_112:
[----:B------:R-:W-:Y:S01]  /*4520*/  @!P4 IMAD R207, R207, R23, R220 ;  /* 0x00000017cfcfc224 */ /* 0x000fe200078e02dc */
[----:B------:R-:W-:Y:S04]  /*4530*/  BSSY B1, `(.L_x_114) ;  /* 0x0000006000017945 */ /* 0x000fe80003800000 */
[----:B------:R1:W-:Y:S01]  /*4540*/  @!P4 STG.E.U8 desc[UR46][R172.64+0x49], R207 ;  /* 0x000049cfac00c986 */ /* 0x0003e2000c10112e */
[----:B------:R-:W-:Y:S05]  /*4550*/  @P3 BRA `(.L_x_115) ;  /* 0x00000000000c3947 */ /* 0x000fea0003800000 */
[----:B------:R-:W0:Y:S02]  /*4560*/  LDG.E.U8 R216, desc[UR46][R12.64+0x50] ;  /* 0x0000502e0cd87981 */ /* 0x000e24000c1e1100 */
[----:B0-----:R-:W-:-:S05]  /*4570*/  PRMT R171, R216, 0x8880, RZ ;  /* 0x00008880d8ab7816 */ /* 0x001fca00000000ff */
[----:B------:R-:W-:-:S07]  /*4580*/  IMAD R220, R171, R22, RZ ;  /* 0x00000016abdc7224 */ /* 0x000fce00078e02ff */
.L_x_115:
[----:B------:R-:W-:Y:S05]  /*4590*/  BSYNC B1 ;  /* 0x0000000000017941 */ /* 0x000fea0003800000 */
.L_x_114:
[----:B-1----:R-:W-:Y:S01]  /*45a0*/  @!P3 IMAD R173, R208, R23, R220 ;  /* 0x00000017d0adb224 */ /* 0x002fe200078e02dc */
[----:B------:R-:W-:Y:S01]  /*45b0*/  BSSY B1, `(.L_x_116) ;  /* 0x000000a000017945 */ /* 0x000fe20003800000 */
[----:B------:R-:W-:Y:S02]  /*45c0*/  ISETP.GE.AND P0, PT, R0, 0x81, PT ;  /* 0x000000810000780c */ /* 0x000fe40003f06270 */
[C---:B------:R-:W-:Y:S01]  /*45d0*/  ISETP.LT.OR P4, PT, R217.reuse, 0x52, !P1 ;  /* 0x00000052d900780c */ /* 0x040fe20004f81670 */
[----:B------:R1:W-:Y:S01]  /*45e0*/  @!P3 STG.E.U8 desc[UR46][R14.64+0x50], R173 ;  /* 0x000050ad0e00b986 */ /* 0x0003e2000c10112e */
[----:B------:R-:W-:Y:S02]  /*45f0*/  ISETP.LT.OR P3, PT, R217, 0x52, !P2 ;  /* 0x00000052d900780c */ /* 0x000fe40005761670 */
[----:B0-----:R-:W-:-:S11]  /*4600*/  @!P5 IADD3 R170, P6, R14, UR44, RZ ;  /* 0x0000002c0eaadc10 */ /* 0x001fd6000ffde0ff */
[----:B-1----:R-:W-:Y:S05]  /*4610*/  @P3 BRA `(.L_x_117) ;  /* 0x00000000000c3947 */ /* 0x002fea0003800000 */
[----:B------:R-:W5:Y:S02]  /*4620*/  LDG.E.U8 R216, desc[UR46][R12.64+0x51] ;  /* 0x0000512e0cd87981 */ /* 0x000f64000c1e1100 */
[----:B-----5:R-:W-:-:S05]  /*4630*/  PRMT R173, R216, 0x8880, RZ ;  /* 0x00008880d8ad7816 */ /* 0x020fca00000000ff */
[----:B------:R-:W-:-:S07]  /*4640*/  IMAD R220, R173, R22, RZ ;  /* 0x00000016addc7224 */ /* 0x000fce00078e02ff */
.L_x_117:
[----:B------:R-:W-:Y:S05]  /*4650*/  BSYNC B1 ;  /* 0x0000000000017941 */ /* 0x000fea0003800000 */
.L_x_116:
[----:B------:R-:W-:Y:S01]  /*4660*/  @!P3 IMAD R209, R209, R23, R220 ;  /* 0x00000017d1d1b224 */ /* 0x000fe200078e02dc */
[----:B------:R-:W-:Y:S01]  /*4670*/  BSSY B1, `(.L_x_118) ;  /* 0x0000007000017945 */ /* 0x000fe20003800000 */
[----:B------:R-:W-:-:S03]  /*4680*/  @!P5 IADD3.X R171, R15, UR43, RZ, P6, !PT ;  /* 0x0000002b0fabdc10 */ /* 0x000fc6000b7fe4ff */
[----:B------:R0:W-:Y:S01]  /*4690*/  @!P3 STG.E.U8 desc[UR46][R14.64+0x51], R209 ;  /* 0x000051d10e00b986 */ /* 0x0001e2000c10112e */
[----:B------:R-:W-:Y:S05]  /*46a0*/  @P5 BRA `(.L_x_119) ;  /* 0x00000000000c5947 */ /* 0x000fea0003800000 */
[----:B------:R-:W5:Y:S02]  /*46b0*/  LDG.E.U8 R216, desc[UR46][R168.64+0x50] ;  /* 0x0000502ea8d87981 */ /* 0x000f64000c1e1100 */
[----:B-----5:R-:W-:-:S05]  /*46c0*/  PRMT R173, R216, 0x8880, RZ ;  /* 0x00008880d8ad7816 */ /* 0x020fca00000000ff */
[----:B------:R-:W-:-:S07]  /*46d0*/  IMAD R220, R173, R22, RZ ;  /* 0x00000016addc7224 */ /* 0x000fce00078e02ff */
.L_x_119:
[----:B------:R-:W-:Y:S05]  /*46e0*/  BSYNC B1 ;  /* 0x0000000000017941 */ /* 0x000fea0003800000 */
.L_x_118:
[----:B------:R-:W-:Y:S01]  /*46f0*/  @!P5 IMAD R175, R210, R23, R220 ;  /* 0x00000017d2afd224 */ /* 0x000fe200078e02dc */
[----:B------:R-:W-:Y:S01]  /*4700*/  BSSY B1, `(.L_x_120) ;  /* 0x000000b000017945 */ /* 0x000fe20003800000 */
[C---:B------:R-:W-:Y:S02]  /*4710*/  ISETP.LT.OR P3, PT, R217.reuse, 0x59, !P2 ;  /* 0x00000059d900780c */ /* 0x040fe40005761670 */
[C---:B------:R-:W-:Y:S01]  /*4720*/  ISETP.LT.OR P2, PT, R217.reuse, 0x5a, !P2 ;  /* 0x0000005ad900780c */ /* 0x040fe20005741670 */
[----:B------:R1:W-:Y:S01]  /*4730*/  @!P5 STG.E.U8 desc[UR46][R170.64+0x50], R175 ;  /* 0x000050afaa00d986 */ /* 0x0003e2000c10112e */
[----:B------:R-:W-:Y:S02]  /*4740*/  @!P4 IADD3 R172, P5, R14, UR44, RZ ;  /* 0x0000002c0eaccc10 */ /* 0x000fe4000ffbe0ff */
[----:B------:R-:W-:Y:S02]  /*4750*/  ISETP.LT.OR P6, PT, R217, 0x59, !P1 ;  /* 0x00000059d900780c */ /* 0x000fe40004fc1670 */
[----:B------:R-:W-:Y:S01]  /*4760*/  @!P4 IADD3.X R173, R15, UR43, RZ, P5, !PT ;  /* 0x0000002b0fadcc10 */ /* 0x000fe2000affe4ff */
[----:B------:R-:W-:Y:S10]  /*4770*/  @P4 BRA `(.L_x_121) ;  /* 0x00000000000c4947 */ /* 0x000ff40003800000 */
[----:B------:R-:W1:Y:S02]  /*4780*/  LDG.E.U8 R216, desc[UR46][R168.64+0x51] ;  /* 0x0000512ea8d87981 */ /* 0x000e64000c1e1100 */
[----:B-1----:R-:W-:-:S05]  /*4790*/  PRMT R171, R216, 0x8880, RZ ;  /* 0x00008880d8ab7816 */ /* 0x002fca00000000ff */
[----:B------:R-:W-:-:S07]  /*47a0*/  IMAD R220, R171, R22, RZ ;  /* 0x00000016abdc7224 */ /* 0x000fce00078e02ff */
.L_x_121:
[----:B------:R-:W-:Y:S05]  /*47b0*/  BSYNC B1 ;  /* 0x0000000000017941 */ /* 0x000fea0003800000 */
.L_x_120:
[----:B------:R-:W-:Y:S01]  /*47c0*/  @!P4 IMAD R211, R211, R23, R220 ;  /* 0x00000017d3d3c224 */ /* 0x000fe200078e02dc */
[----:B------:R-:W-:Y:S04]  /*47d0*/  BSSY B1, `(.L_x_122) ;  /* 0x0000006000017945 */ /* 0x000fe80003800000 */
[----:B------:R0:W-:Y:S01]  /*47e0*/  @!P4 STG.E.U8 desc[UR46][R172.64+0x51], R211 ;  /* 0x000051d3ac00c986 */ /* 0x0001e2000c10112e */
[----:B------:R-:W-:Y:S05]  /*47f0*/  @P3 BRA `(.L_x_123) ;  /* 0x00000000000c3947 */ /* 0x000fea0003800000 */
[----:B------:R-:W1:Y:S02]  /*4800*/  LDG.E.U8 R216, desc[UR46][R12.64+0x58] ;  /* 0x0000582e0cd87981 */ /* 0x000e64000c1e1100 */
[----:B-1----:R-:W-:-:S05]  /*4810*/  PRMT R171, R216, 0x8880, RZ ;  /* 0x00008880d8ab7816 */ /* 0x002fca00000000ff */
[----:B------:R-:W-:-:S07]  /*4820*/  IMAD R220, R171, R22, RZ ;  /* 0x00000016abdc7224 */ /* 0x000fce00078e02ff */
.L_x_123:
[----:B------:R-:W-:Y:S05]  /*4830*/  BSYNC B1 ;  /* 0x0000000000017941 */ /* 0x000fea0003800000 */
.L_x_122:
[----:B-1----:R-:W-:Y:S01]  /*4840*/  @!P3 IMAD R171, R212, R23, R220 ;  /* 0x00000017d4abb224 */ /* 0x002fe200078e02dc */
[----:B------:R-:W-:Y:S04]  /*4850*/  BSSY B1, `(.L_x_124) ;  /* 0x0000006000017945 */ /* 0x000fe80003800000 */
[----:B------:R1:W-:Y:S01]  /*4860*/  @!P3 STG.E.U8 desc[UR46][R14.64+0x58], R171 ;  /* 0x000058ab0e00b986 */ /* 0x0003e2000c10112e */
[----:B------:R-:W-:Y:S05]  /*4870*/  @P2 BRA `(.L_x_125) ;  /* 0x00000000000c2947 */ /* 0x000fea0003800000 */
[----:B------:R-:W1:Y:S02]  /*4880*/  LDG.E.U8 R216, desc[UR46][R12.64+0x59] ;  /* 0x0000592e0cd87981 */ /* 0x000e64000c1e1100 */
[----:B-1----:R-:W-:-:S05]  /*4890*/  PRMT R171, R216, 0x8880, RZ ;  /* 0x00008880d8ab7816 */ /* 0x002fca00000000ff */
[----:B------:R-:W-:-:S07]  /*48a0*/  IMAD R220, R171, R22, RZ ;  /* 0x00000016abdc7224 */ /* 0x000fce00078e02ff */
.L_x_125:
[----:B------:R-:W-:Y:S05]  /*48b0*/  BSYNC B1 ;  /* 0x0000000000017941 */ /* 0x000fea0003800000 */
.L_x_124:
[----:B------:R-:W-:Y:S01]  /*48c0*/  @!P2 IMAD R213, R213, R23, R220 ;  /* 0x00000017d5d5a224 */ /* 0x000fe200078e02dc */
[----:B------:R-:W-:Y:S01]  /*48d0*/  @!P6 IADD3 R170, P4, R14, UR44, RZ ;  /* 0x0000002c0eaaec10 */ /* 0x000fe2000ff9e0ff */
[----:B------:R-:W-:Y:S01]  /*48e0*/  @!P2 IMAD.MOV.U32 R12, RZ, RZ, R14 ;  /* 0x000000ffff0ca224 */ /* 0x000fe200078e000e */
[----:B------:R-:W-:Y:S01]  /*48f0*/  BSSY B1, `(.L_x_126) ;  /* 0x000000a000017945 */ /* 0x000fe20003800000 */
[----:B------:R-:W-:Y:S01]  /*4900*/  @!P2 IMAD.MOV.U32 R13, RZ, RZ, R15 ;  /* 0x000000ffff0da224 */ /* 0x000fe200078e000f */
[----:B---3--:R-:W-:Y:S02]  /*4910*/  IADD3 R177, P3, R3, 0x80, RZ ;  /* 0x0000008003b17810 */ /* 0x008fe40007f7e0ff */
[----:B------:R-:W-:Y:S02]  /*4920*/  ISETP.LT.OR P1, PT, R217, 0x5a, !P1 ;  /* 0x0000005ad900780c */ /* 0x000fe40004f21670 */
[----:B------:R3:W-:Y:S01]  /*4930*/  @!P2 STG.E.U8 desc[UR46][R12.64+0x59], R213 ;  /* 0x000059d50c00a986 */ /* 0x0007e2000c10112e */
[----:B-1----:R-:W-:Y:S01]  /*4940*/  @!P6 IADD3.X R171, R15, UR43, RZ, P4, !PT ;  /* 0x0000002b0fabec10 */ /* 0x002fe2000a7fe4ff */
[----:B------:R-:W-:Y:S09]  /*4950*/  @P6 BRA `(.L_x_127) ;  /* 0x00000000000c6947 */ /* 0x000ff20003800000 */
[----:B------:R-:W3:Y:S02]  /*4960*/  LDG.E.U8 R216, desc[UR46][R168.64+0x58] ;  /* 0x0000582ea8d87981 */ /* 0x000ee4000c1e1100 */
[----:B---3--:R-:W-:-:S05]  /*4970*/  PRMT R13, R216, 0x8880, RZ ;  /* 0x00008880d80d7816 */ /* 0x008fca00000000ff */
[----:B------:R-:W-:-:S07]  /*4980*/  IMAD R220, R13, R22, RZ ;  /* 0x000000160ddc7224 */ /* 0x000fce00078e02ff */
.L_x_127:
[----:B------:R-:W-:Y:S05]  /*4990*/  BSYNC B1 ;  /* 0x0000000000017941 */ /* 0x000fea0003800000 */
.L_x_126:
[----:B---3--:R-:W-:Y:S01]  /*49a0*/  @!P6 IMAD R13, R214, R23, R220 ;  /* 0x00000017d60de224 */ /* 0x008fe200078e02dc */
[----:B------:R-:W-:Y:S01]  /*49b0*/  BSSY B1, `(.L_x_128) ;  /* 0x0000007000017945 */ /* 0x000fe20003800000 */
[----:B0-----:R-:W-:-:S03]  /*49c0*/  IMAD.X R173, RZ, RZ, UR7, P3 ;  /* 0x00000007ffad7e24 */ /* 0x001fc600098e06ff */
[----:B------:R0:W-:Y:S01]  /*49d0*/  @!P6 STG.E.U8 desc[UR46][R170.64+0x58], R13 ;  /* 0x0000580daa00e986 */ /* 0x0001e2000c10112e */
[----:B------:R-:W-:Y:S05]  /*49e0*/  @P1 BRA `(.L_x_129) ;  /* 0x00000000000c1947 */ /* 0x000fea0003800000 */
[----:B------:R-:W0:Y:S02]  /*49f0*/  LDG.E.U8 R216, desc[UR46][R168.64+0x59] ;  /* 0x0000592ea8d87981 */ /* 0x000e24000c1e1100 */
[----:B0-----:R-:W-:-:S05]  /*4a00*/  PRMT R13, R216, 0x8880, RZ ;  /* 0x00008880d80d7816 */ /* 0x001fca00000000ff */
[----:B------:R-:W-:-:S07]  /*4a10*/  IMAD R220, R13, R22, RZ ;  /* 0x000000160ddc7224 */ /* 0x000fce00078e02ff */
.L_x_129:
[----:B------:R-:W-:Y:S05]  /*4a20*/  BSYNC B1 ;  /* 0x0000000000017941 */ /* 0x000fea0003800000 */
.L_x_128:
[----:B0-----:R-:W-:Y:S01]  /*4a30*/  @!P1 IADD3 R170, P5, R14, UR44, RZ ;  /* 0x0000002c0eaa9c10 */ /* 0x001fe2000ffbe0ff */
[----:B------:R-:W-:Y:S01]  /*4a40*/  @!P1 IMAD R215, R215, R23, R220 ;  /* 0x00000017d7d79224 */ /* 0x000fe200078e02dc */
[----:B------:R-:W-:Y:S01]  /*4a50*/  ISETP.LT.OR P4, PT, R217, 0x1, !P0 ;  /* 0x00000001d900780c */ /* 0x000fe20004781670 */
[----:B------:R-:W-:Y:S01]  /*4a60*/  IMAD.U32 R169, RZ, RZ, UR8 ;  /* 0x00000008ffa97e24 */ /* 0x000fe2000f8e00ff */
[----:B------:R-:W-:Y:S01]  /*4a70*/  @!P1 IADD3.X R171, R15, UR43, RZ, P5, !PT ;  /* 0x0000002b0fab9c10 */ /* 0x000fe2000affe4ff */
[-C--:B------:R-:W-:Y:S01]  /*4a80*/  IMAD R168, R173, R4.reuse, RZ ;  /* 0x00000004ada87224 */ /* 0x080fe200078e02ff */
[----:B------:R-:W-:Y:S01]  /*4a90*/  BSSY B1, `(.L_x_130) ;  /* 0x000000e000017945 */ /* 0x000fe20003800000 */
[----:B------:R-:W-:Y:S02]  /*4aa0*/  IMAD.WIDE.U32 R12, R177, R4, R10 ;  /* 0x00000004b10c7225 */ /* 0x000fe400078e000a */
[----:B------:R0:W-:Y:S02]  /*4ab0*/  @!P1 STG.E.U8 desc[UR46][R170.64+0x59], R215 ;  /* 0x000059d7aa009986 */ /* 0x0001e4000c10112e */
[----:B------:R-:W-:Y:S01]  /*4ac0*/  IMAD.U32 R179, RZ, RZ, UR8 ;  /* 0x00000008ffb37e24 */ /* 0x000fe2000f8e00ff */
[----:B------:R-:W-:Y:S01]  /*4ad0*/  IADD3 R12, P2, R12, R6, RZ ;  /* 0x000000060c0c7210 */ /* 0x000fe20007f5e0ff */
[----:B------:R-:W-:-:S02]  /*4ae0*/  IMAD.U32 R172, RZ, RZ, UR9 ;  /* 0x00000009ffac7e24 */ /* 0x000fc4000f8e00ff */
[----:B------:R-:W-:Y:S01]  /*4af0*/  IMAD R175, R177, R5, R168 ;  /* 0x00000005b1af7224 */ /* 0x000fe200078e02a8 */
[----:B------:R-:W-:-:S04]  /*4b00*/  LEA R168, P3, R169, R14, 0x7 ;  /* 0x0000000ea9a87211 */ /* 0x000fc800078638ff */
[----:B------:R-:W-:Y:S02]  /*4b10*/  IADD3.X R13, R7, R13, R175, P2, !PT ;  /* 0x0000000d070d7210 */ /* 0x000fe400017fe4af */
[----:B------:R-:W-:Y:S01]  /*4b20*/  LEA.HI.X R169, R179, R15, R172, 0x7, P3 ;  /* 0x0000000fb3a97211 */ /* 0x000fe200018f3cac */
[----:B0-----:R-:W-:Y:S06]  /*4b30*/  @P4 BRA `(.L_x_131) ;  /* 0x00000000000c4947 */ /* 0x001fec0003800000 */
[----:B------:R-:W3:Y:S02]  /*4b40*/  LDG.E.U8 R216, desc[UR46][R12.64] ;  /* 0x0000002e0cd87981 */ /* 0x000ee4000c1e1100 */
[----:B---3--:R-:W-:-:S05]  /*4b50*/  PRMT R171, R216, 0x8880, RZ ;  /* 0x00008880d8ab7816 */ /* 0x008fca00000000ff */
[----:B------:R-:W-:-:S07]  /*4b60*/  IMAD R220, R171, R22, RZ ;  /* 0x00000016abdc7224 */ /* 0x000fce00078e02ff */
.L_x_131:
[----:B------:R-:W-:Y:S05]  /*4b70*/  BSYNC B1 ;  /* 0x0000000000017941 */ /* 0x000fea0003800000 */
.L_x_130:
[----:B------:R-:W-:Y:S01]  /*4b80*/  @!P4 IMAD R173, R120, R23, R220 ;  /* 0x0000001778adc224 */ /* 0x000fe200078e02dc */
[----:B------:R-:W-:Y:S01]  /*4b90*/  ISETP.GE.AND P2, PT, R0, 0x89, PT ;  /* 0x000000890000780c */ /* 0x000fe20003f46270 */
[----:B------:R-:W-:Y:S01]  /*4ba0*/  IMAD.WIDE.U32 R170, R177, R4, R20 ;  /* 0x00000004b1aa7225 */ /* 0x000fe200078e0014 */
[----:B------:R-:W-:Y:S02]  /*4bb0*/  BSSY B1, `(.L_x_132) ;  /* 0x000000b000017945 */ /* 0x000fe40003800000 */
[----:B------:R0:W-:Y:S01]  /*4bc0*/  @!P4 STG.E.U8 desc[UR46][R168.64], R173 ;  /* 0x000000ada800c986 */ /* 0x0001e2000c10112e */
[----:B------:R-:W-:Y:S02]  /*4bd0*/  ISETP.LT.OR P4, PT, R217, 0x2, !P0 ;  /* 0x00000002d900780c */ /* 0x000fe40004781670 */
[----:B------:R-:W-:Y:S01]  /*4be0*/  IADD3 R120, P5, P6, R8, R6, R170 ;  /* 0x0000000608787210 */ /* 0x000fe20007ebe0aa */
[----:B------:R-:W-:Y:S01]  /*4bf0*/  IMAD.IADD R170, R175, 0x1, R171 ;  /* 0x00000001afaa7824 */ /* 0x000fe200078e02ab */
[----:B------:R-:W-:-:S02]  /*4c00*/  ISETP.LT.OR P1, PT, R217, 0x1, !P2 ;  /* 0x00000001d900780c */ /* 0x000fc40005721670 */
[----:B------:R-:W-:-:S07]  /*4c10*/  ISETP.LT.OR P3, PT, R217, 0x2, !P2 ;  /* 0x00000002d900780c */ /* 0x000fce0005761670 */
[----:B0-----:R-:W-:Y:S06]  /*4c20*/  @P4 BRA `(.L_x_133) ;  /* 0x00000000000c4947 */ /* 0x001fec0003800000 */
[----:B------:R-:W3:Y:S02]  /*4c30*/  LDG.E.U8 R216, desc[UR46][R12.64+0x1] ;  /* 0x0000012e0cd87981 */ /* 0x000ee4000c1e1100 */
[----:B---3--:R-:W-:-:S05]  /*4c40*/  PRMT R171, R216, 0x8880, RZ ;  /* 0x00008880d8ab7816 */ /* 0x008fca00000000ff */
[----:B------:R-:W-:-:S07]  /*4c50*/  IMAD R220, R171, R22, RZ ;  /* 0x00000016abdc7224 */ /* 0x000fce00078e02ff */
.L_x_133:
[----:B------:R-:W-:Y:S05]  /*4c60*/  BSYNC B1 ;  /* 0x0000000000017941 */ /* 0x000fea0003800000 */
.L_x_132:
[----:B------:R-:W-:Y:S01]  /*4c70*/  @!P4 IMAD R173, R121, R23, R220 ;  /* 0x0000001779adc224 */ /* 0x000fe200078e02dc */
[----:B------:R-:W-:Y:S01]  /*4c80*/  IADD3.X R121, R11, R7, R170, P5, P6 ;  /* 0x000000070b797210 */ /* 0x000fe20002fec4aa */
[----:B------:R-:W-:Y:S01]  /*4c90*/  BSSY B1, `(.L_x_134) ;  /* 0x0000008000017945 */ /* 0x000fe20003800000 */
[----:B------:R-:W-:Y:S02]  /*4ca0*/  @!P1 IADD3 R170, P5, R168, UR44, RZ ;  /* 0x0000002ca8aa9c10 */ /* 0x000fe4000ffbe0ff */
[----:B------:R0:W-:Y:S02]  /*4cb0*/  @!P4 STG.E.U8 desc[UR46][R168.64+0x1], R173 ;  /* 0x000001ada800c986 */ /* 0x0001e4000c10112e */
[----:B------:R-:W-:Y:S01]  /*4cc0*/  @!P1 IADD3.X R171, R169, UR43, RZ, P5, !PT ;  /* 0x0000002ba9ab9c10 */ /* 0x000fe2000affe4ff */
[----:B------:R-:W-:Y:S08]  /*4cd0*/  @P1 BRA `(.L_x_135) ;  /* 0x00000000000c1947 */ /* 0x000ff00003800000 */
[----:B------:R-:W0:Y:S02]  /*4ce0*/  LDG.E.U8 R216, desc[UR46][R120.64] ;  /* 0x0000002e78d87981 */ /* 0x000e24000c1e1100 */
[----:B0-----:R-:W-:-:S05]  /*4cf0*/  PRMT R173, R216, 0x8880, RZ ;  /* 0x00008880d8ad7816 */ /* 0x001fca00000000ff */
[----:B------:R-:W-:-:S07]  /*4d00*/  IMAD R220, R173, R22, RZ ;  /* 0x00000016addc7224 */ /* 0x000fce00078e02ff */
.L_x_135:
[----:B------:R-:W-:Y:S05]  /*4d10*/  BSYNC B1 ;  /* 0x0000000000017941 */ /* 0x000fea0003800000 */
.L_x_134:
        /* <DEDUP_REMOVED lines=13> */
.L_x_137:
[----:B------:R-:W-:Y:S05]  /*4df0*/  BSYNC B1 ;  /* 0x0000000000017941 */ /* 0x000fea0003800000 */
.L_x_136:
[----:B------:R-:W-:Y:S01]  /*4e00*/  @!P3 IMAD R123, R123, R23, R220 ;  /* 0x000000177b7bb224 */ /* 0x000fe200078e02dc */
[----:B------:R-:W-:Y:S04]  /*4e10*/  BSSY B1, `(.L_x_138) ;  /* 0x0000006000017945 */ /* 0x000fe80003800000 */
[----:B------:R0:W-:Y:S01]  /*4e20*/  @!P3 STG.E.U8 desc[UR46][R172.64+0x1], R123 ;  /* 0x0000017bac00b986 */ /* 0x0001e2000c10112e */
[----:B------:R-:W-:Y:S05]  /*4e30*/  @P6 BRA `(.L_x_139) ;  /* 0x00000000000c6947 */ /* 0x000fea0003800000 */
[----:B------:R-:W0:Y:S02]  /*4e40*/  LDG.E.U8 R216, desc[UR46][R12.64+0x8] ;  /* 0x0000082e0cd87981 */ /* 0x000e24000c1e1100 */
[----:B0-----:R-:W-:-:S05]  /*4e50*/  PRMT R123, R216, 0x8880, RZ ;  /* 0x00008880d87b7816 */ /* 0x001fca00000000ff */
[----:B------:R-:W-:-:S07]  /*4e60*/  IMAD R220, R123, R22, RZ ;  /* 0x000000167bdc7224 */ /* 0x000fce00078e02ff */
.L_x_139:
[----:B------:R-:W-:Y:S05]  /*4e70*/  BSYNC B1 ;  /* 0x0000000000017941 */ /* 0x000fea0003800000 */
.L_x_138:
[----:B-1----:R-:W-:Y:S01]  /*4e80*/  @!P6 IMAD R171, R124, R23, R220 ;  /* 0x000000177cabe224 */ /* 0x002fe200078e02dc */
[----:B------:R-:W-:Y:S01]  /*4e90*/  BSSY B1, `(.L_x_140) ;  /* 0x0000008000017945 */ /* 0x000fe20003800000 */
[----:B------:R-:W-:Y:S02]  /*4ea0*/  @!P6 IMAD.MOV.U32 R122, RZ, RZ, R168 ;  /* 0x000000ffff7ae224 */ /* 0x000fe400078e00a8 */
[----:B0-----:R-:W-:-:S05]  /*4eb0*/  @!P6 IMAD.MOV.U32 R123, RZ, RZ, R169 ;  /* 0x000000ffff7be224 */ /* 0x001fca00078e00a9 */
[----:B------:R0:W-:Y:S01]  /*4ec0*/  @!P6 STG.E.U8 desc[UR46][R122.64+0x8], R171 ;  /* 0x000008ab7a00e986 */ /* 0x0001e2000c10112e */
[----:B------:R-:W-:Y:S05]  /*4ed0*/  @P1 BRA `(.L_x_141) ;  /* 0x00000000000c1947 */ /* 0x000fea0003800000 */
[----:B------:R-:W0:Y:S02]  /*4ee0*/  LDG.E.U8 R216, desc[UR46][R12.64+0x9] ;  /* 0x0000092e0cd87981 */ /* 0x000e24000c1e1100 */
[----:B0-----:R-:W-:-:S05]  /*4ef0*/  PRMT R123, R216, 0x8880, RZ ;  /* 0x00008880d87b7816 */ /* 0x001fca00000000ff */
[----:B------:R-:W-:-:S07]  /*4f00*/  IMAD R220, R123, R22, RZ ;  /* 0x000000167bdc7224 */ /* 0x000fce00078e02ff */
.L_x_141:
[----:B------:R-:W-:Y:S05]  /*4f10*/  BSYNC B1 ;  /* 0x0000000000017941 */ /* 0x000fea0003800000 */
.L_x_140:
[----:B0-----:R-:W-:Y:S01]  /*4f20*/  @!P1 IMAD R171, R125, R23, R220 ;  /* 0x000000177dab9224 */ /* 0x001fe200078e02dc */
[----:B------:R-:W-:Y:S01]  /*4f30*/  BSSY B1, `(.L_x_142) ;  /* 0x000000c000017945 */ /* 0x000fe20003800000 */
[----:B------:R-:W-:Y:S01]  /*4f40*/  @!P1 IMAD.MOV.U32 R122, RZ, RZ, R168 ;  /* 0x000000ffff7a9224 */ /* 0x000fe200078e00a8 */
[----:B------:R-:W-:Y:S01]  /*4f50*/  ISETP.LT.OR P3, PT, R217, 0x11, !P2 ;  /* 0x00000011d900780c */ /* 0x000fe20005761670 */
[----:B------:R-:W-:Y:S01]  /*4f60*/  @!P1 IMAD.MOV.U32 R123, RZ, RZ, R169 ;  /* 0x000000ffff7b9224 */ /* 0x000fe200078e00a9 */
[----:B------:R-:W-:-:S04]  /*4f70*/  @!P5 IADD3 R170, P6, R168, UR44, RZ ;  /* 0x0000002ca8aadc10 */ /* 0x000fc8000ffde0ff */
[----:B------:R0:W-:Y:S01]  /*4f80*/  @!P1 STG.E.U8 desc[UR46][R122.64+0x9], R171 ;  /* 0x000009ab7a009986 */ /* 0x0001e2000c10112e */
[----:B------:R-:W-:-:S04]  /*4f90*/  @!P4 IADD3 R124, P1, R168, UR44, RZ ;  /* 0x0000002ca87ccc10 */ /* 0x000fc8000ff3e0ff */
[----:B------:R-:W-:Y:S01]  /*4fa0*/  @!P4 IADD3.X R125, R169, UR43, RZ, P1, !PT ;  /* 0x0000002ba97dcc10 */ /* 0x000fe20008ffe4ff */
[----:B------:R-:W-:Y:S08]  /*4fb0*/  @P4 BRA `(.L_x_143) ;  /* 0x00000000000c4947 */ /* 0x000ff00003800000 */
[----:B------:R-:W0:Y:S02]  /*4fc0*/  LDG.E.U8 R216, desc[UR46][R120.64+0x8] ;  /* 0x0000082e78d87981 */ /* 0x000e24000c1e1100 */
[----:B0-----:R-:W-:-:S05]  /*4fd0*/  PRMT R123, R216, 0x8880, RZ ;  /* 0x00008880d87b7816 */ /* 0x001fca00000000ff */
[----:B------:R-:W-:-:S07]  /*4fe0*/  IMAD R220, R123, R22, RZ ;  /* 0x000000167bdc7224 */ /* 0x000fce00078e02ff */
.L_x_143:
[----:B------:R-:W-:Y:S05]  /*4ff0*/  BSYNC B1 ;  /* 0x0000000000017941 */ /* 0x000fea0003800000 */
.L_x_142:
[----:B0-----:R-:W-:Y:S01]  /*5000*/  @!P4 IMAD R123, R126, R23, R220 ;  /* 0x000000177e7bc224 */ /* 0x001fe200078e02dc */
[----:B------:R-:W-:Y:S01]  /*5010*/  BSSY B1, `(.L_x_144) ;  /* 0x0000007000017945 */ /* 0x000fe20003800000 */
[----:B------:R-:W-:-:S03]  /*5020*/  @!P5 IADD3.X R171, R169, UR43, RZ, P6, !PT ;  /* 0x0000002ba9abdc10 */ /* 0x000fc6000b7fe4ff */
[----:B------:R0:W-:Y:S01]  /*5030*/  @!P4 STG.E.U8 desc[UR46][R124.64+0x8], R123 ;  /* 0x0000087b7c00c986 */ /* 0x0001e2000c10112e */
[----:B------:R-:W-:Y:S05]  /*5040*/  @P5 BRA `(.L_x_145) ;  /* 0x00000000000c5947 */ /* 0x000fea0003800000 */
[----:B------:R-:W0:Y:S02]  /*5050*/  LDG.E.U8 R216, desc[UR46][R120.64+0x9] ;  /* 0x0000092e78d87981 */ /* 0x000e24000c1e1100 */
[----:B0-----:R-:W-:-:S05]  /*5060*/  PRMT R123, R216, 0x8880, RZ ;  /* 0x00008880d87b7816 */ /* 0x001fca00000000ff */
[----:B------:R-:W-:-:S07]  /*5070*/  IMAD R220, R123, R22, RZ ;  /* 0x000000167bdc7224 */ /* 0x000fce00078e02ff */
.L_x_145:
[----:B------:R-:W-:Y:S05]  /*5080*/  BSYNC B1 ;  /* 0x0000000000017941 */ /* 0x000fea0003800000 */
.L_x_144:
        /* <DEDUP_REMOVED lines=8> */
[----:B------:R-:W3:Y:S02]  /*5110*/  LDG.E.U8 R216, desc[UR46][R12.64+0x10] ;  /* 0x0000102e0cd87981 */ /* 0x000ee4000c1e1100 */
[----:B---3--:R-:W-:-:S05]  /*5120*/  PRMT R123, R216, 0x8880, RZ ;  /* 0x00008880d87b7816 */ /* 0x008fca00000000ff */
[----:B------:R-:W-:-:S07]  /*5130*/  IMAD R220, R123, R22, RZ ;  /* 0x000000167bdc7224 */ /* 0x000fce00078e02ff */
.L_x_147:
[----:B------:R-:W-:Y:S05]  /*5140*/  BSYNC B1 ;  /* 0x0000000000017941 */ /* 0x000fea0003800000 */
.L_x_146:
[----:B0-----:R-:W-:Y:S01]  /*5150*/  @!P4 IMAD R127, R128, R23, R220 ;  /* 0x00000017807fc224 */ /* 0x001fe200078e02dc */
[----:B------:R-:W-:Y:S01]  /*5160*/  BSSY B1, `(.L_x_148) ;  /* 0x0000008000017945 */ /* 0x000fe20003800000 */
[----:B------:R-:W-:Y:S02]  /*5170*/  @!P4 IMAD.MOV.U32 R122, RZ, RZ, R168 ;  /* 0x000000ffff7ac224 */ /* 0x000fe400078e00a8 */
[----:B------:R-:W-:-:S05]  /*5180*/  @!P4 IMAD.MOV.U32 R123, RZ, RZ, R169 ;  /* 0x000000ffff7bc224 */ /* 0x000fca00078e00a9 */
[----:B------:R0:W-:Y:S01]  /*5190*/  @!P4 STG.E.U8 desc[UR46][R122.64+0x10], R127 ;  /* 0x0000107f7a00c986 */ /* 0x0001e2000c10112e */
[----:B------:R-:W-:Y:S05]  /*51a0*/  @P5 BRA `(.L_x_149) ;  /* 0x00000000000c5947 */ /* 0x000fea0003800000 */
[----:B------:R-:W0:Y:S02]  /*51b0*/  LDG.E.U8 R216, desc[UR46][R12.64+0x11] ;  /* 0x0000112e0cd87981 */ /* 0x000e24000c1e1100 */
[----:B0-----:R-:W-:-:S05]  /*51c0*/  PRMT R123, R216, 0x8880, RZ ;  /* 0x00008880d87b7816 */ /* 0x001fca00000000ff */
[----:B------:R-:W-:-:S07]  /*51d0*/  IMAD R220, R123, R22, RZ ;  /* 0x000000167bdc7224 */ /* 0x000fce00078e02ff */
.L_x_149:
[----:B------:R-:W-:Y:S05]  /*51e0*/  BSYNC B1 ;  /* 0x0000000000017941 */ /* 0x000fea0003800000 */
.L_x_148:
[----:B------:R-:W-:Y:S01]  /*51f0*/  @!P5 IMAD R129, R129, R23, R220 ;  /* 0x000000178181d224 */ /* 0x000fe200078e02dc */
[----:B------:R-:W-:Y:S01]  /*5200*/  BSSY B1, `(.L_x_150) ;  /* 0x0000009000017945 */ /* 0x000fe20003800000 */
[----:B0-----:R-:W-:Y:S01]  /*5210*/  @!P5 IMAD.MOV.U32 R122, RZ, RZ, R168 ;  /* 0x000000ffff7ad224 */ /* 0x001fe200078e00a8 */
[----:B------:R-:W-:Y:S01]  /*5220*/  @!P3 IADD3.X R125, R169, UR43, RZ, P6, !PT ;  /* 0x0000002ba97dbc10 */ /* 0x000fe2000b7fe4ff */
[----:B------:R-:W-:-:S05]  /*5230*/  @!P5 IMAD.MOV.U32 R123, RZ, RZ, R169 ;  /* 0x000000ffff7bd224 */ /* 0x000fca00078e00a9 */
[----:B------:R0:W-:Y:S01]  /*5240*/  @!P5 STG.E.U8 desc[UR46][R122.64+0x11], R129 ;  /* 0x000011817a00d986 */ /* 0x0001e2000c10112e */
[----:B------:R-:W-:Y:S05]  /*5250*/  @P3 BRA `(.L_x_151) ;  /* 0x00000000000c3947 */ /* 0x000fea0003800000 */
[----:B------:R-:W0:Y:S02]  /*5260*/  LDG.E.U8 R216, desc[UR46][R120.64+0x10] ;  /* 0x0000102e78d87981 */ /* 0x000e24000c1e1100 */
[----:B0-----:R-:W-:-:S05]  /*5270*/  PRMT R123, R216, 0x8880, RZ ;  /* 0x00008880d87b7816 */ /* 0x001fca00000000ff */
[----:B------:R-:W-:-:S07]  /*5280*/  IMAD R220, R123, R22, RZ ;  /* 0x000000167bdc7224 */ /* 0x000fce00078e02ff */
.L_x_151:
[----:B------:R-:W-:Y:S05]  /*5290*/  BSYNC B1 ;  /* 0x0000000000017941 */ /* 0x000fea0003800000 */
.L_x_150:
[----:B------:R-:W-:Y:S01]  /*52a0*/  @!P3 IMAD R127, R130, R23, R220 ;  /* 0x00000017827fb224 */ /* 0x000fe200078e02dc */
[----:B0-----:R-:W-:Y:S01]  /*52b0*/  @!P1 IADD3 R122, P5, R168, UR44, RZ ;  /* 0x0000002ca87a9c10 */ /* 0x001fe2000ffbe0ff */
[----:B------:R-:W-:Y:S01]  /*52c0*/  BSSY B1, `(.L_x_152) ;  /* 0x000000b000017945 */ /* 0x000fe20003800000 */
[----:B------:R-:W-:Y:S02]  /*52d0*/  ISETP.LT.OR P6, PT, R217, 0x19, !P0 ;  /* 0x00000019d900780c */ /* 0x000fe400047c1670 */
[----:B------:R0:W-:Y:S01]  /*52e0*/  @!P3 STG.E.U8 desc[UR46][R124.64+0x10], R127 ;  /* 0x0000107f7c00b986 */ /* 0x0001e2000c10112e */
[----:B------:R-:W-:Y:S02]  /*52f0*/  @!P1 IADD3.X R123, R169, UR43, RZ, P5, !PT ;  /* 0x0000002ba97b9c10 */ /* 0x000fe4000affe4ff */
[C---:B------:R-:W-:Y:S02]  /*5300*/  ISETP.LT.OR P3, PT, R217.reuse, 0x1a, !P0 ;  /* 0x0000001ad900780c */ /* 0x040fe40004761670 */
[----:B------:R-:W-:-:S02]  /*5310*/  ISETP.LT.OR P4, PT, R217, 0x19, !P2 ;  /* 0x00000019d900780c */ /* 0x000fc40005781670 */
[----:B------:R-:W-:Y:S01]  /*5320*/  ISETP.LT.OR P5, PT, R217, 0x1a, !P2 ;  /* 0x0000001ad900780c */ /* 0x000fe200057a1670 */
[----:B------:R-:W-:-:S12]  /*5330*/  @P1 BRA `(.L_x_153) ;  /* 0x00000000000c1947 */ /* 0x000fd80003800000 */
[----:B------:R-:W0:Y:S02]  /*5340*/  LDG.E.U8 R216, desc[UR46][R120.64+0x11] ;  /* 0x0000112e78d87981 */ /* 0x000e24000c1e1100 */
[----:B0-----:R-:W-:-:S05]  /*5350*/  PRMT R125, R216, 0x8880, RZ ;  /* 0x00008880d87d7816 */ /* 0x001fca00000000ff */
[----:B------:R-:W-:-:S07]  /*5360*/  IMAD R220, R125, R22, RZ ;  /* 0x000000167ddc7224 */ /* 0x000fce00078e02ff */
.L_x_153:
[----:B------:R-:W-:Y:S05]  /*5370*/  BSYNC B1 ;  /* 0x0000000000017941 */ /* 0x000fea0003800000 */
.L_x_152:
[----:B------:R-:W-:Y:S01]  /*5380*/  @!P1 IMAD R131, R131, R23, R220 ;  /* 0x0000001783839224 */ /* 0x000fe200078e02dc */
[----:B------:R-:W-:Y:S04]  /*5390*/  BSSY B1, `(.L_x_154) ;  /* 0x0000006000017945 */ /* 0x000fe80003800000 */
[----:B------:R1:W-:Y:S01]  /*53a0*/  @!P1 STG.E.U8 desc[UR46][R122.64+0x11], R131 ;  /* 0x000011837a009986 */ /* 0x0003e2000c10112e */
[----:B------:R-:W-:Y:S05]  /*53b0*/  @P6 BRA `(.L_x_155) ;  /* 0x00000000000c6947 */ /* 0x000fea0003800000 */
[----:B------:R-:W1:Y:S02]  /*53c0*/  LDG.E.U8 R216, desc[UR46][R12.64+0x18] ;  /* 0x0000182e0cd87981 */ /* 0x000e64000c1e1100 */
[----:B-1----:R-:W-:-:S05]  /*53d0*/  PRMT R123, R216, 0x8880, RZ ;  /* 0x00008880d87b7816 */ /* 0x002fca00000000ff */
[----:B------:R-:W-:-:S07]  /*53e0*/  IMAD R220, R123, R22, RZ ;  /* 0x000000167bdc7224 */ /* 0x000fce00078e02ff */
.L_x_155:
[----:B------:R-:W-:Y:S05]  /*53f0*/  BSYNC B1 ;  /* 0x0000000000017941 */ /* 0x000fea0003800000 */
.L_x_154:
[----:B0-----:R-:W-:Y:S01]  /*5400*/  @!P6 IMAD R125, R132, R23, R220 ;  /* 0x00000017847de224 */ /* 0x001fe200078e02dc */
[----:B------:R-:W-:Y:S01]  /*5410*/  BSSY B1, `(.L_x_156) ;  /* 0x0000008000017945 */ /* 0x000fe20003800000 */
[----:B-1----:R-:W-:Y:S02]  /*5420*/  @!P6 IMAD.MOV.U32 R122, RZ, RZ, R168 ;  /* 0x000000ffff7ae224 */ /* 0x002fe400078e00a8 */
[----:B------:R-:W-:-:S05]  /*5430*/  @!P6 IMAD.MOV.U32 R123, RZ, RZ, R169 ;  /* 0x000000ffff7be224 */ /* 0x000fca00078e00a9 */
[----:B------:R0:W-:Y:S01]  /*5440*/  @!P6 STG.E.U8 desc[UR46][R122.64+0x18], R125 ;  /* 0x0000187d7a00e986 */ /* 0x0001e2000c10112e */
[----:B------:R-:W-:Y:S05]  /*5450*/  @P3 BRA `(.L_x_157) ;  /* 0x00000000000c3947 */ /* 0x000fea0003800000 */
[----:B------:R-:W0:Y:S02]  /*5460*/  LDG.E.U8 R216, desc[UR46][R12.64+0x19] ;  /* 0x0000192e0cd87981 */ /* 0x000e24000c1e1100 */
[----:B0-----:R-:W-:-:S05]  /*5470*/  PRMT R123, R216, 0x8880, RZ ;  /* 0x00008880d87b7816 */ /* 0x001fca00000000ff */
[----:B------:R-:W-:-:S07]  /*5480*/  IMAD R220, R123, R22, RZ ;  /* 0x000000167bdc7224 */ /* 0x000fce00078e02ff */
.L_x_157:
[----:B------:R-:W-:Y:S05]  /*5490*/  BSYNC B1 ;  /* 0x0000000000017941 */ /* 0x000fea0003800000 */
.L_x_156:
[----:B------:R-:W-:Y:S01]  /*54a0*/  @!P3 IMAD R133, R133, R23, R220 ;  /* 0x000000178585b224 */ /* 0x000fe200078e02dc */
[----:B------:R-:W-:Y:S01]  /*54b0*/  BSSY B1, `(.L_x_158) ;  /* 0x000000c000017945 */ /* 0x000fe20003800000 */
[----:B0-----:R-:W-:Y:S01]  /*54c0*/  @!P3 IMAD.MOV.U32 R122, RZ, RZ, R168 ;  /* 0x000000ffff7ab224 */ /* 0x001fe200078e00a8 */
        /* <DEDUP_REMOVED lines=10> */
.L_x_159:
[----:B------:R-:W-:Y:S05]  /*5570*/  BSYNC B1 ;  /* 0x0000000000017941 */ /* 0x000fea0003800000 */
.L_x_158:
        /* <DEDUP_REMOVED lines=8> */
.L_x_161:
[----:B------:R-:W-:Y:S05]  /*5600*/  BSYNC B1 ;  /* 0x0000000000017941 */ /* 0x000fea0003800000 */
.L_x_160:
        /* <DEDUP_REMOVED lines=11> */
.L_x_163:
[----:B------:R-:W-:Y:S05]  /*56c0*/  BSYNC B1 ;  /* 0x0000000000017941 */ /* 0x000fea0003800000 */
.L_x_162:
        /* <DEDUP_REMOVED lines=9> */
.L_x_165:
[----:B------:R-:W-:Y:S05]  /*5760*/  BSYNC B1 ;  /* 0x0000000000017941 */ /* 0x000fea0003800000 */
.L_x_164:
        /* <DEDUP_REMOVED lines=10> */
.L_x_167:
[----:B------:R-:W-:Y:S05]  /*5810*/  BSYNC B1 ;  /* 0x0000000000017941 */ /* 0x000fea0003800000 */
.L_x_166:
        /* <DEDUP_REMOVED lines=13> */
.L_x_169:
[----:B------:R-:W-:Y:S05]  /*58f0*/  BSYNC B1 ;  /* 0x0000000000017941 */ /* 0x000fea0003800000 */
.L_x_168:
[----:B------:R-:W-:Y:S01]  /*5900*/  @!P3 IMAD R139, R139, R23, R220 ;  /* 0x000000178b8bb224 */ /* 0x000fe200078e02dc */
[----:B------:R-:W-:Y:S04]  /*5910*/  BSSY B1, `(.L_x_170) ;  /* 0x0000006000017945 */ /* 0x000fe80003800000 */
[----:B------:R1:W-:Y:S01]  /*5920*/  @!P3 STG.E.U8 desc[UR46][R122.64+0x21], R139 ;  /* 0x0000218b7a00b986 */ /* 0x0003e2000c10112e */
[----:B------:R-:W-:Y:S05]  /*5930*/  @P6 BRA `(.L_x_171) ;  /* 0x00000000000c6947 */ /* 0x000fea0003800000 */
[----:B------:R-:W1:Y:S02]  /*5940*/  LDG.E.U8 R216, desc[UR46][R12.64+0x28] ;  /* 0x0000282e0cd87981 */ /* 0x000e64000c1e1100 */
[----:B-1----:R-:W-:-:S05]  /*5950*/  PRMT R123, R216, 0x8880, RZ ;  /* 0x00008880d87b7816 */ /* 0x002fca00000000ff */
[----:B------:R-:W-:-:S07]  /*5960*/  IMAD R220, R123, R22, RZ ;  /* 0x000000167bdc7224 */ /* 0x000fce00078e02ff */
.L_x_171:
[----:B------:R-:W-:Y:S05]  /*5970*/  BSYNC B1 ;  /* 0x0000000000017941 */ /* 0x000fea0003800000 */
.L_x_170:
        /* <DEDUP_REMOVED lines=9> */
.L_x_173:
[----:B------:R-:W-:Y:S05]  /*5a10*/  BSYNC B1 ;  /* 0x0000000000017941 */ /* 0x000fea0003800000 */
.L_x_172:
        /* <DEDUP_REMOVED lines=13> */
.L_x_175:
[----:B------:R-:W-:Y:S05]  /*5af0*/  BSYNC B1 ;  /* 0x0000000000017941 */ /* 0x000fea0003800000 */
.L_x_174:
        /* <DEDUP_REMOVED lines=8> */
.L_x_177:
[----:B------:R-:W-:Y:S05]  /*5b80*/  BSYNC B1 ;  /* 0x0000000000017941 */ /* 0x000fea0003800000 */
.L_x_176:
        /* <DEDUP_REMOVED lines=11> */
.L_x_179:
[----:B------:R-:W-:Y:S05]  /*5c40*/  BSYNC B1 ;  /* 0x0000000000017941 */ /* 0x000fea0003800000 */
.L_x_178:
        /* <DEDUP_REMOVED lines=9> */
.L_x_181:
[----:B------:R-:W-:Y:S05]  /*5ce0*/  BSYNC B1 ;  /* 0x0000000000017941 */ /* 0x000fea0003800000 */
.L_x_180:
        /* <DEDUP_REMOVED lines=10> */
.L_x_183:
[----:B------:R-:W-:Y:S05]  /*5d90*/  BSYNC B1 ;  /* 0x0000000000017941 */ /* 0x000fea0003800000 */
.L_x_182:
        /* <DEDUP_REMOVED lines=13> */
.L_x_185:
[----:B------:R-:W-:Y:S05]  /*5e70*/  BSYNC B1 ;  /* 0x0000000000017941 */ /* 0x000fea0003800000 */
.L_x_184:
[----:B------:R-:W-:Y:S01]  /*5e80*/  @!P1 IMAD R147, R147, R23, R220 ;  /* 0x0000001793939224 */ /* 0x000fe200078e02dc */
[----:B------:R-:W-:Y:S04]  /*5e90*/  BSSY B1, `(.L_x_186) ;  /* 0x0000006000017945 */ /* 0x000fe80003800000 */
[----:B------:R1:W-:Y:S01]  /*5ea0*/  @!P1 STG.E.U8 desc[UR46][R122.64+0x31], R147 ;  /* 0x000031937a009986 */ /* 0x0003e2000c10112e */
[----:B------:R-:W-:Y:S05]  /*5eb0*/  @P6 BRA `(.L_x_187) ;  /* 0x00000000000c6947 */ /* 0x000fea0003800000 */
[----:B------:R-:W1:Y:S02]  /*5ec0*/  LDG.E.U8 R216, desc[UR46][R12.64+0x38] ;  /* 0x0000382e0cd87981 */ /* 0x000e64000c1e1100 */
[----:B-1----:R-:W-:-:S05]  /*5ed0*/  PRMT R123, R216, 0x8880, RZ ;  /* 0x00008880d87b7816 */ /* 0x002fca00000000ff */
[----:B------:R-:W-:-:S07]  /*5ee0*/  IMAD R220, R123, R22, RZ ;  /* 0x000000167bdc7224 */ /* 0x000fce00078e02ff */
.L_x_187:
[----:B------:R-:W-:Y:S05]  /*5ef0*/  BSYNC B1 ;  /* 0x0000000000017941 */ /* 0x000fea0003800000 */
.L_x_186:
        /* <DEDUP_REMOVED lines=9> */
.L_x_189:
[----:B------:R-:W-:Y:S05]  /*5f90*/  BSYNC B1 ;  /* 0x0000000000017941 */ /* 0x000fea0003800000 */
.L_x_188:
        /* <DEDUP_REMOVED lines=13> */
.L_x_191:
[----:B------:R-:W-:Y:S05]  /*6070*/  BSYNC B1 ;  /* 0x0000000000017941 */ /* 0x000fea0003800000 */
.L_x_190:
        /* <DEDUP_REMOVED lines=8> */
.L_x_193:
[----:B------:R-:W-:Y:S05]  /*6100*/  BSYNC B1 ;  /* 0x0000000000017941 */ /* 0x000fea0003800000 */
.L_x_192:
        /* <DEDUP_REMOVED lines=11> */
.L_x_195:
[----:B------:R-:W-:Y:S05]  /*61c0*/  BSYNC B1 ;  /* 0x0000000000017941 */ /* 0x000fea0003800000 */
.L_x_194:
        /* <DEDUP_REMOVED lines=9> */
.L_x_197:
[----:B------:R-:W-:Y:S05]  /*6260*/  BSYNC B1 ;  /* 0x0000000000017941 */ /* 0x000fea0003800000 */
.L_x_196:
        /* <DEDUP_REMOVED lines=10> */
.L_x_199:
[----:B------:R-:W-:Y:S05]  /*6310*/  BSYNC B1 ;  /* 0x0000000000017941 */ /* 0x000fea0003800000 */
.L_x_198:
        /* <DEDUP_REMOVED lines=13> */
.L_x_201:
[----:B------:R-:W-:Y:S05]  /*63f0*/  BSYNC B1 ;  /* 0x0000000000017941 */ /* 0x000fea0003800000 */
.L_x_200:
[----:B------:R-:W-:Y:S01]  /*6400*/  @!P5 IMAD R155, R155, R23, R220 ;  /* 0x000000179b9bd224 */ /* 0x000fe200078e02dc */
[----:B------:R-:W-:Y:S04]  /*6410*/  BSSY B1, `(.L_x_202) ;  /* 0x0000006000017945 */ /* 0x000fe80003800000 */
[----:B------:R1:W-:Y:S01]  /*6420*/  @!P5 STG.E.U8 desc[UR46][R122.64+0x41], R155 ;  /* 0x0000419b7a00d986 */ /* 0x0003e2000c10112e */
[----:B------:R-:W-:Y:S05]  /*6430*/  @P6 BRA `(.L_x_203) ;  /* 0x00000000000c6947 */ /* 0x000fea0003800000 */
[----:B------:R-:W1:Y:S02]  /*6440*/  LDG.E.U8 R216, desc[UR46][R12.64+0x48] ;  /* 0x0000482e0cd87981 */ /* 0x000e64000c1e1100 */
[----:B-1----:R-:W-:-:S05]  /*6450*/  PRMT R123, R216, 0x8880, RZ ;  /* 0x00008880d87b7816 */ /* 0x002fca00000000ff */
[----:B------:R-:W-:-:S07]  /*6460*/  IMAD R220, R123, R22, RZ ;  /* 0x000000167bdc7224 */ /* 0x000fce00078e02ff */
.L_x_203:
[----:B------:R-:W-:Y:S05]  /*6470*/  BSYNC B1 ;  /* 0x0000000000017941 */ /* 0x000fea0003800000 */
.L_x_202:
        /* <DEDUP_REMOVED lines=9> */
.L_x_205:
[----:B------:R-:W-:Y:S05]  /*6510*/  BSYNC B1 ;  /* 0x0000000000017941 */ /* 0x000fea0003800000 */
.L_x_204:
[----:B------:R-:W-:Y:S01]  /*6520*/  @!P3 IMAD R157, R157, R23, R220 ;  /* 0x000000179d9db224 */ /* 0x000fe200078e02dc */
[----:B------:R-:W-:Y:S01]  /*6530*/  @!P1 IADD3 R124, P6, R168, UR44, RZ ;  /* 0x0000002ca87c9c10 */ /* 0x000fe2000ffde0ff */
[----:B0-----:R-:W-:Y:S01]  /*6540*/  @!P3 IMAD.MOV.U32 R122, RZ, RZ, R168 ;  /* 0x000000ffff7ab224 */ /* 0x001fe200078e00a8 */
[----:B------:R-:W-:Y:S01]  /*6550*/  BSSY B1, `(.L_x_206) ;  /* 0x000000b000017945 */ /* 0x000fe20003800000 */
[----:B------:R-:W-:Y:S01]  /*6560*/  @!P3 IMAD.MOV.U32 R123, RZ, RZ, R169 ;  /* 0x000000ffff7bb224 */ /* 0x000fe200078e00a9 */
[----:B------:R-:W-:Y:S02]  /*6570*/  @!P1 IADD3.X R125, R169, UR43, RZ, P6, !PT ;  /* 0x0000002ba97d9c10 */ /* 0x000fe4000b7fe4ff */
[C---:B------:R-:W-:Y:S02]  /*6580*/  ISETP.LT.OR P5, PT, R217.reuse, 0x51, !P2 ;  /* 0x00000051d900780c */ /* 0x040fe400057a1670 */
[----:B------:R0:W-:Y:S01]  /*6590*/  @!P3 STG.E.U8 desc[UR46][R122.64+0x49], R157 ;  /* 0x0000499d7a00b986 */ /* 0x0001e2000c10112e */
[----:B------:R-:W-:-:S02]  /*65a0*/  ISETP.LT.OR P3, PT, R217, 0x51, !P0 ;  /* 0x00000051d900780c */ /* 0x000fc40004761670 */
[----:B------:R-:W-:Y:S01]  /*65b0*/  @!P4 IADD3 R126, P6, R168, UR44, RZ ;  /* 0x0000002ca87ecc10 */ /* 0x000fe2000ffde0ff */
[----:B------:R-:W-:-:S12]  /*65c0*/  @P1 BRA `(.L_x_207) ;  /* 0x00000000000c1947 */ /* 0x000fd80003800000 */
[----:B------:R-:W0:Y:S02]  /*65d0*/  LDG.E.U8 R216, desc[UR46][R120.64+0x48] ;  /* 0x0000482e78d87981 */ /* 0x000e24000c1e1100 */
[----:B0-----:R-:W-:-:S05]  /*65e0*/  PRMT R123, R216, 0x8880, RZ ;  /* 0x00008880d87b7816 */ /* 0x001fca00000000ff */
[----:B------:R-:W-:-:S07]  /*65f0*/  IMAD R220, R123, R22, RZ ;  /* 0x000000167bdc7224 */ /* 0x000fce00078e02ff */
.L_x_207:
[----:B------:R-:W-:Y:S05]  /*6600*/  BSYNC B1 ;  /* 0x0000000000017941 */ /* 0x000fea0003800000 */
.L_x_206:
        /* <DEDUP_REMOVED lines=8> */
.L_x_209:
[----:B------:R-:W-:Y:S05]  /*6690*/  BSYNC B1 ;  /* 0x0000000000017941 */ /* 0x000fea0003800000 */
.L_x_208:
[----:B------:R-:W-:Y:S01]  /*66a0*/  @!P4 IMAD R159, R159, R23, R220 ;  /* 0x000000179f9fc224 */ /* 0x000fe200078e02dc */
[----:B------:R-:W-:Y:S04]  /*66b0*/  BSSY B1, `(.L_x_210) ;  /* 0x0000006000017945 */ /* 0x000fe80003800000 */
[----:B------:R1:W-:Y:S01]  /*66c0*/  @!P4 STG.E.U8 desc[UR46][R126.64+0x49], R159 ;  /* 0x0000499f7e00c986 */ /* 0x0003e2000c10112e */
[----:B------:R-:W-:Y:S05]  /*66d0*/  @P3 BRA `(.L_x_211) ;  /* 0x00000000000c3947 */ /* 0x000fea0003800000 */
[----:B------:R-:W0:Y:S02]  /*66e0*/  LDG.E.U8 R216, desc[UR46][R12.64+0x50] ;  /* 0x0000502e0cd87981 */ /* 0x000e24000c1e1100 */
[----:B0-----:R-:W-:-:S05]  /*66f0*/  PRMT R123, R216, 0x8880, RZ ;  /* 0x00008880d87b7816 */ /* 0x001fca00000000ff */
[----:B------:R-:W-:-:S07]  /*6700*/  IMAD R220, R123, R22, RZ ;  /* 0x000000167bdc7224 */ /* 0x000fce00078e02ff */
.L_x_211:
[----:B------:R-:W-:Y:S05]  /*6710*/  BSYNC B1 ;  /* 0x0000000000017941 */ /* 0x000fea0003800000 */
.L_x_210:
[----:B-1----:R-:W-:Y:S01]  /*6720*/  @!P3 IMAD R127, R160, R23, R220 ;  /* 0x00000017a07fb224 */ /* 0x002fe200078e02dc */
[----:B------:R-:W-:Y:S01]  /*6730*/  BSSY B1, `(.L_x_212) ;  /* 0x000000c000017945 */ /* 0x000fe20003800000 */
[----:B------:R-:W-:Y:S01]  /*6740*/  @!P3 IMAD.MOV.U32 R122, RZ, RZ, R168 ;  /* 0x000000ffff7ab224 */ /* 0x000fe200078e00a8 */
[----:B------:R-:W-:Y:S01]  /*6750*/  ISETP.GE.AND P1, PT, R0, 0x101, PT ;  /* 0x000001010000780c */ /* 0x000fe20003f26270 */
[----:B0-----:R-:W-:Y:S01]  /*6760*/  @!P3 IMAD.MOV.U32 R123, RZ, RZ, R169 ;  /* 0x000000ffff7bb224 */ /* 0x001fe200078e00a9 */
[C---:B------:R-:W-:Y:S02]  /*6770*/  ISETP.LT.OR P4, PT, R217.reuse, 0x52, !P2 ;  /* 0x00000052d900780c */ /* 0x040fe40005781670 */
[----:B------:R-:W-:Y:S02]  /*6780*/  @!P5 IADD3 R124, P6, R168, UR44, RZ ;  /* 0x0000002ca87cdc10 */ /* 0x000fe4000ffde0ff */
[----:B------:R0:W-:Y:S01]  /*6790*/  @!P3 STG.E.U8 desc[UR46][R122.64+0x50], R127 ;  /* 0x0000507f7a00b986 */ /* 0x0001e2000c10112e */
[----:B------:R-:W-:-:S13]  /*67a0*/  ISETP.LT.OR P3, PT, R217, 0x52, !P0 ;  /* 0x00000052d900780c */ /* 0x000fda0004761670 */
[----:B0-----:R-:W-:Y:S05]  /*67b0*/  @P3 BRA `(.L_x_213) ;  /* 0x00000000000c3947 */ /* 0x001fea0003800000 */
[----:B------:R-:W3:Y:S02]  /*67c0*/  LDG.E.U8 R216, desc[UR46][R12.64+0x51] ;  /* 0x0000512e0cd87981 */ /* 0x000ee4000c1e1100 */
[----:B---3--:R-:W-:-:S05]  /*67d0*/  PRMT R123, R216, 0x8880, RZ ;  /* 0x00008880d87b7816 */ /* 0x008fca00000000ff */
[----:B------:R-:W-:-:S07]  /*67e0*/  IMAD R220, R123, R22, RZ ;  /* 0x000000167bdc7224 */ /* 0x000fce00078e02ff */
.L_x_213:
[----:B------:R-:W-:Y:S05]  /*67f0*/  BSYNC B1 ;  /* 0x0000000000017941 */ /* 0x000fea0003800000 */
.L_x_212:
[----:B------:R-:W-:Y:S01]  /*6800*/  @!P3 IMAD R161, R161, R23, R220 ;  /* 0x00000017a1a1b224 */ /* 0x000fe200078e02dc */
[----:B------:R-:W-:Y:S01]  /*6810*/  BSSY B1, `(.L_x_214) ;  /* 0x0000009000017945 */ /* 0x000fe20003800000 */
[----:B------:R-:W-:Y:S01]  /*6820*/  @!P3 IMAD.MOV.U32 R122, RZ, RZ, R168 ;  /* 0x000000ffff7ab224 */ /* 0x000fe200078e00a8 */
[----:B------:R-:W-:Y:S01]  /*6830*/  @!P5 IADD3.X R125, R169, UR43, RZ, P6, !PT ;  /* 0x0000002ba97ddc10 */ /* 0x000fe2000b7fe4ff */
[----:B------:R-:W-:-:S05]  /*6840*/  @!P3 IMAD.MOV.U32 R123, RZ, RZ, R169 ;  /* 0x000000ffff7bb224 */ /* 0x000fca00078e00a9 */
[----:B------:R0:W-:Y:S01]  /*6850*/  @!P3 STG.E.U8 desc[UR46][R122.64+0x51], R161 ;  /* 0x000051a17a00b986 */ /* 0x0001e2000c10112e */
[----:B------:R-:W-:Y:S05]  /*6860*/  @P5 BRA `(.L_x_215) ;  /* 0x00000000000c5947 */ /* 0x000fea0003800000 */
[----:B------:R-:W0:Y:S02]  /*6870*/  LDG.E.U8 R216, desc[UR46][R120.64+0x50] ;  /* 0x0000502e78d87981 */ /* 0x000e24000c1e1100 */
[----:B0-----:R-:W-:-:S05]  /*6880*/  PRMT R123, R216, 0x8880, RZ ;  /* 0x00008880d87b7816 */ /* 0x001fca00000000ff */
[----:B------:R-:W-:-:S07]  /*6890*/  IMAD R220, R123, R22, RZ ;  /* 0x000000167bdc7224 */ /* 0x000fce00078e02ff */
.L_x_215:
[----:B------:R-:W-:Y:S05]  /*68a0*/  BSYNC B1 ;  /* 0x0000000000017941 */ /* 0x000fea0003800000 */
.L_x_214:
[----:B------:R-:W-:Y:S01]  /*68b0*/  @!P5 IMAD R127, R162, R23, R220 ;  /* 0x00000017a27fd224 */ /* 0x000fe200078e02dc */
[----:B------:R-:W-:Y:S01]  /*68c0*/  BSSY B1, `(.L_x_216) ;  /* 0x000000b000017945 */ /* 0x000fe20003800000 */
[C---:B------:R-:W-:Y:S02]  /*68d0*/  ISETP.LT.OR P3, PT, R217.reuse, 0x59, !P0 ;  /* 0x00000059d900780c */ /* 0x040fe40004761670 */
[C---:B------:R-:W-:Y:S01]  /*68e0*/  ISETP.LT.OR P0, PT, R217.reuse, 0x5a, !P0 ;  /* 0x0000005ad900780c */ /* 0x040fe20004701670 */
[----:B------:R1:W-:Y:S01]  /*68f0*/  @!P5 STG.E.U8 desc[UR46][R124.64+0x50], R127 ;  /* 0x0000507f7c00d986 */ /* 0x0003e2000c10112e */
[----:B0-----:R-:W-:Y:S02]  /*6900*/  @!P4 IADD3 R122, P5, R168, UR44, RZ ;  /* 0x0000002ca87acc10 */ /* 0x001fe4000ffbe0ff */
[----:B------:R-:W-:Y:S02]  /*6910*/  ISETP.LT.OR P6, PT, R217, 0x59, !P2 ;  /* 0x00000059d900780c */ /* 0x000fe400057c1670 */
[----:B------:R-:W-:Y:S01]  /*6920*/  @!P4 IADD3.X R123, R169, UR43, RZ, P5, !PT ;  /* 0x0000002ba97bcc10 */ /* 0x000fe2000affe4ff */
[----:B------:R-:W-:Y:S10]  /*6930*/  @P4 BRA `(.L_x_217) ;  /* 0x00000000000c4947 */ /* 0x000ff40003800000 */
[----:B------:R-:W1:Y:S02]  /*6940*/  LDG.E.U8 R216, desc[UR46][R120.64+0x51] ;  /* 0x0000512e78d87981 */ /* 0x000e64000c1e1100 */
[----:B-1----:R-:W-:-:S05]  /*6950*/  PRMT R125, R216, 0x8880, RZ ;  /* 0x00008880d87d7816 */ /* 0x002fca00000000ff */
[----:B------:R-:W-:-:S07]  /*6960*/  IMAD R220, R125, R22, RZ ;  /* 0x000000167ddc7224 */ /* 0x000fce00078e02ff */
.L_x_217:
[----:B------:R-:W-:Y:S05]  /*6970*/  BSYNC B1 ;  /* 0x0000000000017941 */ /* 0x000fea0003800000 */
.L_x_216:
[----:B------:R-:W-:Y:S01]  /*6980*/  @!P4 IMAD R163, R163, R23, R220 ;  /* 0x00000017a3a3c224 */ /* 0x000fe200078e02dc */
[----:B------:R-:W-:Y:S04]  /*6990*/  BSSY B1, `(.L_x_218) ;  /* 0x0000006000017945 */ /* 0x000fe80003800000 */
[----:B------:R0:W-:Y:S01]  /*69a0*/  @!P4 STG.E.U8 desc[UR46][R122.64+0x51], R163 ;  /* 0x000051a37a00c986 */ /* 0x0001e2000c10112e */
[----:B------:R-:W-:Y:S05]  /*69b0*/  @P3 BRA `(.L_x_219) ;  /* 0x00000000000c3947 */ /* 0x000fea0003800000 */
[----:B------:R-:W0:Y:S02]  /*69c0*/  LDG.E.U8 R216, desc[UR46][R12.64+0x58] ;  /* 0x0000582e0cd87981 */ /* 0x000e24000c1e1100 */
[----:B0-----:R-:W-:-:S05]  /*69d0*/  PRMT R123, R216, 0x8880, RZ ;  /* 0x00008880d87b7816 */ /* 0x001fca00000000ff */
[----:B------:R-:W-:-:S07]  /*69e0*/  IMAD R220, R123, R22, RZ ;  /* 0x000000167bdc7224 */ /* 0x000fce00078e02ff */
.L_x_219:
[----:B------:R-:W-:Y:S05]  /*69f0*/  BSYNC B1 ;  /* 0x0000000000017941 */ /* 0x000fea0003800000 */
.L_x_218:
[----:B-1----:R-:W-:Y:S01]  /*6a00*/  @!P3 IMAD R125, R164, R23, R220 ;  /* 0x00000017a47db224 */ /* 0x002fe200078e02dc */
[----:B------:R-:W-:Y:S01]  /*6a10*/  BSSY B1, `(.L_x_220) ;  /* 0x0000008000017945 */ /* 0x000fe20003800000 */
[----:B0-----:R-:W-:Y:S02]  /*6a20*/  @!P3 IMAD.MOV.U32 R122, RZ, RZ, R168 ;  /* 0x000000ffff7ab224 */ /* 0x001fe400078e00a8 */
[----:B------:R-:W-:-:S05]  /*6a30*/  @!P3 IMAD.MOV.U32 R123, RZ, RZ, R169 ;  /* 0x000000ffff7bb224 */ /* 0x000fca00078e00a9 */
[----:B------:R0:W-:Y:S01]  /*6a40*/  @!P3 STG.E.U8 desc[UR46][R122.64+0x58], R125 ;  /* 0x0000587d7a00b986 */ /* 0x0001e2000c10112e */
[----:B------:R-:W-:Y:S05]  /*6a50*/  @P0 BRA `(.L_x_221) ;  /* 0x00000000000c0947 */ /* 0x000fea0003800000 */
[----:B------:R-:W0:Y:S02]  /*6a60*/  LDG.E.U8 R216, desc[UR46][R12.64+0x59] ;  /* 0x0000592e0cd87981 */ /* 0x000e24000c1e1100 */
[----:B0-----:R-:W-:-:S05]  /*6a70*/  PRMT R123, R216, 0x8880, RZ ;  /* 0x00008880d87b7816 */ /* 0x001fca00000000ff */
[----:B------:R-:W-:-:S07]  /*6a80*/  IMAD R220, R123, R22, RZ ;  /* 0x000000167bdc7224 */ /* 0x000fce00078e02ff */
.L_x_221:
[----:B------:R-:W-:Y:S05]  /*6a90*/  BSYNC B1 ;  /* 0x0000000000017941 */ /* 0x000fea0003800000 */
.L_x_220:
[----:B------:R-:W-:Y:S01]  /*6aa0*/  @!P0 IMAD R165, R165, R23, R220 ;  /* 0x00000017a5a58224 */ /* 0x000fe200078e02dc */
[----:B0-----:R-:W-:Y:S01]  /*6ab0*/  @!P6 IADD3 R122, P4, R168, UR44, RZ ;  /* 0x0000002ca87aec10 */ /* 0x001fe2000ff9e0ff */
[----:B------:R-:W-:Y:S01]  /*6ac0*/  @!P0 IMAD.MOV.U32 R12, RZ, RZ, R168 ;  /* 0x000000ffff0c8224 */ /* 0x000fe200078e00a8 */
[----:B------:R-:W-:Y:S01]  /*6ad0*/  BSSY B1, `(.L_x_222) ;  /* 0x000000a000017945 */ /* 0x000fe20003800000 */
[----:B------:R-:W-:Y:S01]  /*6ae0*/  @!P0 IMAD.MOV.U32 R13, RZ, RZ, R169 ;  /* 0x000000ffff0d8224 */ /* 0x000fe200078e00a9 */
[----:B------:R-:W-:Y:S02]  /*6af0*/  IADD3 R129, P3, R3, 0x100, RZ ;  /* 0x0000010003817810 */ /* 0x000fe40007f7e0ff */
[----:B------:R-:W-:Y:S02]  /*6b00*/  ISETP.LT.OR P2, PT, R217, 0x5a, !P2 ;  /* 0x0000005ad900780c */ /* 0x000fe40005741670 */
[----:B------:R0:W-:Y:S01]  /*6b10*/  @!P0 STG.E.U8 desc[UR46][R12.64+0x59], R165 ;  /* 0x000059a50c008986 */ /* 0x0001e2000c10112e */
[----:B------:R-:W-:Y:S01]  /*6b20*/  @!P6 IADD3.X R123, R169, UR43, RZ, P4, !PT ;  /* 0x0000002ba97bec10 */ /* 0x000fe2000a7fe4ff */
[----:B------:R-:W-:Y:S09]  /*6b30*/  @P6 BRA `(.L_x_223) ;  /* 0x00000000000c6947 */ /* 0x000ff20003800000 */
[----:B------:R-:W0:Y:S02]  /*6b40*/  LDG.E.U8 R216, desc[UR46][R120.64+0x58] ;  /* 0x0000582e78d87981 */ /* 0x000e24000c1e1100 */
[----:B0-----:R-:W-:-:S05]  /*6b50*/  PRMT R13, R216, 0x8880, RZ ;  /* 0x00008880d80d7816 */ /* 0x001fca00000000ff */
[----:B------:R-:W-:-:S07]  /*6b60*/  IMAD R220, R13, R22, RZ ;  /* 0x000000160ddc7224 */ /* 0x000fce00078e02ff */
.L_x_223:
[----:B------:R-:W-:Y:S05]  /*6b70*/  BSYNC B1 ;  /* 0x0000000000017941 */ /* 0x000fea0003800000 */
.L_x_222:
[----:B0-----:R-:W-:Y:S01]  /*6b80*/  @!P6 IMAD R13, R166, R23, R220 ;  /* 0x00000017a60de224 */ /* 0x001fe200078e02dc */
[----:B------:R-:W-:Y:S01]  /*6b90*/  BSSY B1, `(.L_x_224) ;  /* 0x0000007000017945 */ /* 0x000fe20003800000 */
[----:B------:R-:W-:-:S03]  /*6ba0*/  IMAD.X R125, RZ, RZ, UR7, P3 ;  /* 0x00000007ff7d7e24 */ /* 0x000fc600098e06ff */
[----:B------:R0:W-:Y:S01]  /*6bb0*/  @!P6 STG.E.U8 desc[UR46][R122.64+0x58], R13 ;  /* 0x0000580d7a00e986 */ /* 0x0001e2000c10112e */
[----:B------:R-:W-:Y:S05]  /*6bc0*/  @P2 BRA `(.L_x_225) ;  /* 0x00000000000c2947 */ /* 0x000fea0003800000 */
[----:B------:R-:W0:Y:S02]  /*6bd0*/  LDG.E.U8 R216, desc[UR46][R120.64+0x59] ;  /* 0x0000592e78d87981 */ /* 0x000e24000c1e1100 */
[----:B0-----:R-:W-:-:S05]  /*6be0*/  PRMT R13, R216, 0x8880, RZ ;  /* 0x00008880d80d7816 */ /* 0x001fca00000000ff */
[----:B------:R-:W-:-:S07]  /*6bf0*/  IMAD R220, R13, R22, RZ ;  /* 0x000000160ddc7224 */ /* 0x000fce00078e02ff */
.L_x_225:
[----:B------:R-:W-:Y:S05]  /*6c00*/  BSYNC B1 ;  /* 0x0000000000017941 */ /* 0x000fea0003800000 */
.L_x_224:
        /* <DEDUP_REMOVED lines=20> */
.L_x_227:
[----:B------:R-:W-:Y:S05]  /*6d50*/  BSYNC B1 ;  /* 0x0000000000017941 */ /* 0x000fea0003800000 */
.L_x_226:
[----:B------:R-:W-:Y:S01]  /*6d60*/  ISETP.LT.OR P5, PT, R217, 0x2, !P1 ;  /* 0x00000002d900780c */ /* 0x000fe20004fa1670 */
        /* <DEDUP_REMOVED lines=9> */
[----:B------:R-:W-:Y:S11]  /*6e00*/  @P5 BRA `(.L_x_229) ;  /* 0x00000000000c5947 */ /* 0x000ff60003800000 */
[----:B------:R-:W3:Y:S02]  /*6e10*/  LDG.E.U8 R216, desc[UR46][R12.64+0x1] ;  /* 0x0000012e0cd87981 */ /* 0x000ee4000c1e1100 */
[----:B---3--:R-:W-:-:S05]  /*6e20*/  PRMT R123, R216, 0x8880, RZ ;  /* 0x00008880d87b7816 */ /* 0x008fca00000000ff */
[----:B------:R-:W-:-:S07]  /*6e30*/  IMAD R220, R123, R22, RZ ;  /* 0x000000167bdc7224 */ /* 0x000fce00078e02ff */
.L_x_229:
[----:B------:R-:W-:Y:S05]  /*6e40*/  BSYNC B1 ;  /* 0x0000000000017941 */ /* 0x000fea0003800000 */
.L_x_228:
[----:B0-----:R-:W-:Y:S01]  /*6e50*/  @!P5 IMAD R125, R73, R23, R220 ;  /* 0x00000017497dd224 */ /* 0x001fe200078e02dc */
[----:B------:R-:W-:Y:S01]  /*6e60*/  IADD3.X R73, R11, R7, R122, P2, P6 ;  /* 0x000000070b497210 */ /* 0x000fe200017ec47a */
[----:B------:R-:W-:Y:S01]  /*6e70*/  BSSY B1, `(.L_x_230) ;  /* 0x000000a000017945 */ /* 0x000fe20003800000 */
[----:B------:R-:W-:Y:S02]  /*6e80*/  ISETP.LT.OR P2, PT, R217, 0x9, !P0 ;  /* 0x00000009d900780c */ /* 0x000fe40004741670 */
[----:B------:R0:W-:Y:S01]  /*6e90*/  @!P5 STG.E.U8 desc[UR46][R120.64+0x1], R125 ;  /* 0x0000017d7800d986 */ /* 0x0001e2000c10112e */
[C---:B------:R-:W-:Y:S02]  /*6ea0*/  @!P4 IADD3 R122, P5, R120.reuse, UR44, RZ ;  /* 0x0000002c787acc10 */ /* 0x040fe4000ffbe0ff */
[----:B------:R-:W-:Y:S02]  /*6eb0*/  @!P3 IADD3 R124, P6, R120, UR44, RZ ;  /* 0x0000002c787cbc10 */ /* 0x000fe4000ffde0ff */
[----:B------:R-:W-:Y:S01]  /*6ec0*/  @!P4 IADD3.X R123, R121, UR43, RZ, P5, !PT ;  /* 0x0000002b797bcc10 */ /* 0x000fe2000affe4ff */
[----:B------:R-:W-:Y:S10]  /*6ed0*/  @P4 BRA `(.L_x_231) ;  /* 0x00000000000c4947 */ /* 0x000ff40003800000 */
[----:B------:R-:W3:Y:S02]  /*6ee0*/  LDG.E.U8 R216, desc[UR46][R72.64] ;  /* 0x0000002e48d87981 */ /* 0x000ee4000c1e1100 */
[----:B---3--:R-:W-:-:S05]  /*6ef0*/  PRMT R127, R216, 0x8880, RZ ;  /* 0x00008880d87f7816 */ /* 0x008fca00000000ff */
[----:B------:R-:W-:-:S07]  /*6f00*/  IMAD R220, R127, R22, RZ ;  /* 0x000000167fdc7224 */ /* 0x000fce00078e02ff */
.L_x_231:
[----:B------:R-:W-:Y:S05]  /*6f10*/  BSYNC B1 ;  /* 0x0000000000017941 */ /* 0x000fea0003800000 */
.L_x_230:
[----:B------:R-:W-:Y:S01]  /*6f20*/  @!P4 IMAD R127, R74, R23, R220 ;  /* 0x000000174a7fc224 */ /* 0x000fe200078e02dc */
[----:B------:R-:W-:Y:S01]  /*6f30*/  BSSY B1, `(.L_x_232) ;  /* 0x0000007000017945 */ /* 0x000fe20003800000 */
[----:B0-----:R-:W-:-:S03]  /*6f40*/  @!P3 IADD3.X R125, R121, UR43, RZ, P6, !PT ;  /* 0x0000002b797dbc10 */ /* 0x001fc6000b7fe4ff */
[----:B------:R0:W-:Y:S01]  /*6f50*/  @!P4 STG.E.U8 desc[UR46][R122.64], R127 ;  /* 0x0000007f7a00c986 */ /* 0x0001e2000c10112e */
[----:B------:R-:W-:Y:S05]  /*6f60*/  @P3 BRA `(.L_x_233) ;  /* 0x00000000000c3947 */ /* 0x000fea0003800000 */
[----:B------:R-:W0:Y:S02]  /*6f70*/  LDG.E.U8 R216, desc[UR46][R72.64+0x1] ;  /* 0x0000012e48d87981 */ /* 0x000e24000c1e1100 */
[----:B0-----:R-:W-:-:S05]  /*6f80*/  PRMT R123, R216, 0x8880, RZ ;  /* 0x00008880d87b7816 */ /* 0x001fca00000000ff */
[----:B------:R-:W-:-:S07]  /*6f90*/  IMAD R220, R123, R22, RZ ;  /* 0x000000167bdc7224 */ /* 0x000fce00078e02ff */
.L_x_233:
[----:B------:R-:W-:Y:S05]  /*6fa0*/  BSYNC B1 ;  /* 0x0000000000017941 */ /* 0x000fea0003800000 */
.L_x_232:
        /* <DEDUP_REMOVED lines=11> */
.L_x_235:
[----:B------:R-:W-:Y:S05]  /*7060*/  BSYNC B1 ;  /* 0x0000000000017941 */ /* 0x000fea0003800000 */
.L_x_234:
        /* <DEDUP_REMOVED lines=9> */
.L_x_237:
[----:B------:R-:W-:Y:S05]  /*7100*/  BSYNC B1 ;  /* 0x0000000000017941 */ /* 0x000fea0003800000 */
.L_x_236:
        /* <DEDUP_REMOVED lines=10> */
.L_x_239:
[----:B------:R-:W-:Y:S05]  /*71b0*/  BSYNC B1 ;  /* 0x0000000000017941 */ /* 0x000fea0003800000 */
.L_x_238:
[----:B0-----:R-:W-:Y:S01]  /*71c0*/  @!P2 IMAD R77, R78, R23, R220 ;  /* 0x000000174e4da224 */ /* 0x001fe200078e02dc */
[----:B------:R-:W-:Y:S01]  /*71d0*/  @!P3 IADD3 R74, P5, R120, UR44, RZ ;  /* 0x0000002c784abc10 */ /* 0x000fe2000ffbe0ff */
        /* <DEDUP_REMOVED lines=11> */
.L_x_241:
[----:B------:R-:W-:Y:S05]  /*7290*/  BSYNC B1 ;  /* 0x0000000000017941 */ /* 0x000fea0003800000 */
.L_x_240:
[----:B------:R-:W-:Y:S01]  /*72a0*/  @!P3 IMAD R79, R79, R23, R220 ;  /* 0x000000174f4fb224 */ /* 0x000fe200078e02dc */
[----:B------:R-:W-:Y:S04]  /*72b0*/  BSSY B1, `(.L_x_242) ;  /* 0x0000006000017945 */ /* 0x000fe80003800000 */
[----:B------:R1:W-:Y:S01]  /*72c0*/  @!P3 STG.E.U8 desc[UR46][R74.64+0x9], R79 ;  /* 0x0000094f4a00b986 */ /* 0x0003e2000c10112e */
[----:B------:R-:W-:Y:S05]  /*72d0*/  @P6 BRA `(.L_x_243) ;  /* 0x00000000000c6947 */ /* 0x000fea0003800000 */
[----:B------:R-:W1:Y:S02]  /*72e0*/  LDG.E.U8 R216, desc[UR46][R12.64+0x10] ;  /* 0x0000102e0cd87981 */ /* 0x000e64000c1e1100 */
[----:B-1----:R-:W-:-:S05]  /*72f0*/  PRMT R75, R216, 0x8880, RZ ;  /* 0x00008880d84b7816 */ /* 0x002fca00000000ff */
[----:B------:R-:W-:-:S07]  /*7300*/  IMAD R220, R75, R22, RZ ;  /* 0x000000164bdc7224 */ /* 0x000fce00078e02ff */
.L_x_243:
[----:B------:R-:W-:Y:S05]  /*7310*/  BSYNC B1 ;  /* 0x0000000000017941 */ /* 0x000fea0003800000 */
.L_x_242:
        /* <DEDUP_REMOVED lines=9> */
.L_x_245:
[----:B------:R-:W-:Y:S05]  /*73b0*/  BSYNC B1 ;  /* 0x0000000000017941 */ /* 0x000fea0003800000 */
.L_x_244:
        /* <DEDUP_REMOVED lines=13> */
.L_x_247:
[----:B------:R-:W-:Y:S05]  /*7490*/  BSYNC B1 ;  /* 0x0000000000017941 */ /* 0x000fea0003800000 */
.L_x_246:
        /* <DEDUP_REMOVED lines=8> */
.L_x_249:
[----:B------:R-:W-:Y:S05]  /*7520*/  BSYNC B1 ;  /* 0x0000000000017941 */ /* 0x000fea0003800000 */
.L_x_248:
        /* <DEDUP_REMOVED lines=11> */
.L_x_251:
[----:B------:R-:W-:Y:S05]  /*75e0*/  BSYNC B1 ;  /* 0x0000000000017941 */ /* 0x000fea0003800000 */
.L_x_250:
        /* <DEDUP_REMOVED lines=9> */
.L_x_253:
[----:B------:R-:W-:Y:S05]  /*7680*/  BSYNC B1 ;  /* 0x0000000000017941 */ /* 0x000fea0003800000 */
.L_x_252:
        /* <DEDUP_REMOVED lines=10> */
.L_x_255:
[----:B------:R-:W-:Y:S05]  /*7730*/  BSYNC B1 ;  /* 0x0000000000017941 */ /* 0x000fea0003800000 */
.L_x_254:
        /* <DEDUP_REMOVED lines=13> */
.L_x_257:
[----:B------:R-:W-:Y:S05]  /*7810*/  BSYNC B1 ;  /* 0x0000000000017941 */ /* 0x000fea0003800000 */
.L_x_256:
[----:B------:R-:W-:Y:S01]  /*7820*/  @!P2 IMAD R87, R87, R23, R220 ;  /* 0x000000175757a224 */ /* 0x000fe200078e02dc */
[----:B------:R-:W-:Y:S04]  /*7830*/  BSSY B1, `(.L_x_258) ;  /* 0x0000006000017945 */ /* 0x000fe80003800000 */
[----:B------:R1:W-:Y:S01]  /*7840*/  @!P2 STG.E.U8 desc[UR46][R74.64+0x19], R87 ;  /* 0x000019574a00a986 */ /* 0x0003e2000c10112e */
[----:B------:R-:W-:Y:S05]  /*7850*/  @P6 BRA `(.L_x_259) ;  /* 0x00000000000c6947 */ /* 0x000fea0003800000 */
[----:B------:R-:W1:Y:S02]  /*7860*/  LDG.E.U8 R216, desc[UR46][R12.64+0x20] ;  /* 0x0000202e0cd87981 */ /* 0x000e64000c1e1100 */
[----:B-1----:R-:W-:-:S05]  /*7870*/  PRMT R75, R216, 0x8880, RZ ;  /* 0x00008880d84b7816 */ /* 0x002fca00000000ff */
[----:B------:R-:W-:-:S07]  /*7880*/  IMAD R220, R75, R22, RZ ;  /* 0x000000164bdc7224 */ /* 0x000fce00078e02ff */
.L_x_259:
[----:B------:R-:W-:Y:S05]  /*7890*/  BSYNC B1 ;  /* 0x0000000000017941 */ /* 0x000fea0003800000 */
.L_x_258:
        /* <DEDUP_REMOVED lines=9> */
.L_x_261:
[----:B------:R-:W-:Y:S05]  /*7930*/  BSYNC B1 ;  /* 0x0000000000017941 */ /* 0x000fea0003800000 */
.L_x_260:
        /* <DEDUP_REMOVED lines=13> */
.L_x_263:
[----:B------:R-:W-:Y:S05]  /*7a10*/  BSYNC B1 ;  /* 0x0000000000017941 */ /* 0x000fea0003800000 */
.L_x_262:
        /* <DEDUP_REMOVED lines=8> */
.L_x_265:
[----:B------:R-:W-:Y:S05]  /*7aa0*/  BSYNC B1 ;  /* 0x0000000000017941 */ /* 0x000fea0003800000 */
.L_x_264:
        /* <DEDUP_REMOVED lines=11> */
.L_x_267:
[----:B------:R-:W-:Y:S05]  /*7b60*/  BSYNC B1 ;  /* 0x0000000000017941 */ /* 0x000fea0003800000 */
.L_x_266:
        /* <DEDUP_REMOVED lines=9> */
.L_x_269:
[----:B------:R-:W-:Y:S05]  /*7c00*/  BSYNC B1 ;  /* 0x0000000000017941 */ /* 0x000fea0003800000 */
.L_x_268:
        /* <DEDUP_REMOVED lines=10> */
.L_x_271:
[----:B------:R-:W-:Y:S05]  /*7cb0*/  BSYNC B1 ;  /* 0x0000000000017941 */ /* 0x000fea0003800000 */
.L_x_270:
        /* <DEDUP_REMOVED lines=13> */
.L_x_273:
[----:B------:R-:W-:Y:S05]  /*7d90*/  BSYNC B1 ;  /* 0x0000000000017941 */ /* 0x000fea0003800000 */
.L_x_272:
[----:B------:R-:W-:Y:S01]  /*7da0*/  @!P3 IMAD R95, R95, R23, R220 ;  /* 0x000000175f5fb224 */ /* 0x000fe200078e02dc */
[----:B------:R-:W-:Y:S04]  /*7db0*/  BSSY B1, `(.L_x_274) ;  /* 0x0000006000017945 */ /* 0x000fe80003800000 */
[----:B------:R1:W-:Y:S01]  /*7dc0*/  @!P3 STG.E.U8 desc[UR46][R74.64+0x29], R95 ;  /* 0x0000295f4a00b986 */ /* 0x0003e2000c10112e */
[----:B------:R-:W-:Y:S05]  /*7dd0*/  @P6 BRA `(.L_x_275) ;  /* 0x00000000000c6947 */ /* 0x000fea0003800000 */
[----:B------:R-:W1:Y:S02]  /*7de0*/  LDG.E.U8 R216, desc[UR46][R12.64+0x30] ;  /* 0x0000302e0cd87981 */ /* 0x000e64000c1e1100 */
[----:B-1----:R-:W-:-:S05]  /*7df0*/  PRMT R75, R216, 0x8880, RZ ;  /* 0x00008880d84b7816 */ /* 0x002fca00000000ff */
[----:B------:R-:W-:-:S07]  /*7e00*/  IMAD R220, R75, R22, RZ ;  /* 0x000000164bdc7224 */ /* 0x000fce00078e02ff */
.L_x_275:
[----:B------:R-:W-:Y:S05]  /*7e10*/  BSYNC B1 ;  /* 0x0000000000017941 */ /* 0x000fea0003800000 */
.L_x_274:
        /* <DEDUP_REMOVED lines=9> */
.L_x_277:
[----:B------:R-:W-:Y:S05]  /*7eb0*/  BSYNC B1 ;  /* 0x0000000000017941 */ /* 0x000fea0003800000 */
.L_x_276:
        /* <DEDUP_REMOVED lines=13> */
.L_x_279:
[----:B------:R-:W-:Y:S05]  /*7f90*/  BSYNC B1 ;  /* 0x0000000000017941 */ /* 0x000fea0003800000 */
.L_x_278:
        /* <DEDUP_REMOVED lines=8> */
.L_x_281:
[----:B------:R-:W-:Y:S05]  /*8020*/  BSYNC B1 ;  /* 0x0000000000017941 */ /* 0x000fea0003800000 */
.L_x_280:
        /* <DEDUP_REMOVED lines=11> */
.L_x_283:
[----:B------:R-:W-:Y:S05]  /*80e0*/  BSYNC B1 ;  /* 0x0000000000017941 */ /* 0x000fea0003800000 */
.L_x_282:
        /* <DEDUP_REMOVED lines=9> */
.L_x_285:
[----:B------:R-:W-:Y:S05]  /*8180*/  BSYNC B1 ;  /* 0x0000000000017941 */ /* 0x000fea0003800000 */
.L_x_284:
        /* <DEDUP_REMOVED lines=10> */
.L_x_287:
[----:B------:R-:W-:Y:S05]  /*8230*/  BSYNC B1 ;  /* 0x0000000000017941 */ /* 0x000fea0003800000 */
.L_x_286:
        /* <DEDUP_REMOVED lines=13> */
.L_x_289:
[----:B------:R-:W-:Y:S05]  /*8310*/  BSYNC B1 ;  /* 0x0000000000017941 */ /* 0x000fea0003800000 */
.L_x_288:
[----:B------:R-:W-:Y:S01]  /*8320*/  @!P2 IMAD R103, R103, R23, R220 ;  /* 0x000000176767a224 */ /* 0x000fe200078e02dc */
[----:B------:R-:W-:Y:S04]  /*8330*/  BSSY B1, `(.L_x_290) ;  /* 0x0000006000017945 */ /* 0x000fe80003800000 */
[----:B------:R1:W-:Y:S01]  /*8340*/  @!P2 STG.E.U8 desc[UR46][R74.64+0x39], R103 ;  /* 0x000039674a00a986 */ /* 0x0003e2000c10112e */
[----:B------:R-:W-:Y:S05]  /*8350*/  @P6 BRA `(.L_x_291) ;  /* 0x00000000000c6947 */ /* 0x000fea0003800000 */
[----:B------:R-:W1:Y:S02]  /*8360*/  LDG.E.U8 R216, desc[UR46][R12.64+0x40] ;  /* 0x0000402e0cd87981 */ /* 0x000e64000c1e1100 */
[----:B-1----:R-:W-:-:S05]  /*8370*/  PRMT R75, R216, 0x8880, RZ ;  /* 0x00008880d84b7816 */ /* 0x002fca00000000ff */
[----:B------:R-:W-:-:S07]  /*8380*/  IMAD R220, R75, R22, RZ ;  /* 0x000000164bdc7224 */ /* 0x000fce00078e02ff */
.L_x_291:
[----:B------:R-:W-:Y:S05]  /*8390*/  BSYNC B1 ;  /* 0x0000000000017941 */ /* 0x000fea0003800000 */
.L_x_290:
        /* <DEDUP_REMOVED lines=9> */
.L_x_293:
[----:B------:R-:W-:Y:S05]  /*8430*/  BSYNC B1 ;  /* 0x0000000000017941 */ /* 0x000fea0003800000 */
.L_x_292:
        /* <DEDUP_REMOVED lines=13> */
.L_x_295:
[----:B------:R-:W-:Y:S05]  /*8510*/  BSYNC B1 ;  /* 0x0000000000017941 */ /* 0x000fea0003800000 */
.L_x_294:
        /* <DEDUP_REMOVED lines=8> */
.L_x_297:
[----:B------:R-:W-:Y:S05]  /*85a0*/  BSYNC B1 ;  /* 0x0000000000017941 */ /* 0x000fea0003800000 */
.L_x_296:
        /* <DEDUP_REMOVED lines=11> */
.L_x_299:
[----:B------:R-:W-:Y:S05]  /*8660*/  BSYNC B1 ;  /* 0x0000000000017941 */ /* 0x000fea0003800000 */
.L_x_298:
        /* <DEDUP_REMOVED lines=9> */
.L_x_301:
[----:B------:R-:W-:Y:S05]  /*8700*/  BSYNC B1 ;  /* 0x0000000000017941 */ /* 0x000fea0003800000 */
.L_x_300:
        /* <DEDUP_REMOVED lines=10> */
.L_x_303:
[----:B------:R-:W-:Y:S05]  /*87b0*/  BSYNC B1 ;  /* 0x0000000000017941 */ /* 0x000fea0003800000 */
.L_x_302:
        /* <DEDUP_REMOVED lines=12> */
.L_x_305:
[----:B------:R-:W-:Y:S05]  /*8880*/  BSYNC B1 ;  /* 0x0000000000017941 */ /* 0x000fea0003800000 */
.L_x_304:
[----:B------:R-:W-:Y:S01]  /*8890*/  @!P3 IMAD R111, R111, R23, R220 ;  /* 0x000000176f6fb224 */ /* 0x000fe200078e02dc */
[----:B------:R-:W-:Y:S04]  /*88a0*/  BSSY B1, `(.L_x_306) ;  /* 0x0000006000017945 */ /* 0x000fe80003800000 */
[----:B------:R0:W-:Y:S01]  /*88b0*/  @!P3 STG.E.U8 desc[UR46][R74.64+0x49], R111 ;  /* 0x0000496f4a00b986 */ /* 0x0001e2000c10112e */
[----:B------:R-:W-:Y:S05]  /*88c0*/  @P4 BRA `(.L_x_307) ;  /* 0x00000000000c4947 */ /* 0x000fea0003800000 */
[----:B------:R-:W0:Y:S02]  /*88d0*/  LDG.E.U8 R216, desc[UR46][R12.64+0x50] ;  /* 0x0000502e0cd87981 */ /* 0x000e24000c1e1100 */
[----:B0-----:R-:W-:-:S05]  /*88e0*/  PRMT R75, R216, 0x8880, RZ ;  /* 0x00008880d84b7816 */ /* 0x001fca00000000ff */
[----:B------:R-:W-:-:S07]  /*88f0*/  IMAD R220, R75, R22, RZ ;  /* 0x000000164bdc7224 */ /* 0x000fce00078e02ff */
.L_x_307:
[----:B------:R-:W-:Y:S05]  /*8900*/  BSYNC B1 ;  /* 0x0000000000017941 */ /* 0x000fea0003800000 */
.L_x_306:
        /* <DEDUP_REMOVED lines=9> */
.L_x_309:
[----:B------:R-:W-:Y:S05]  /*89a0*/  BSYNC B1 ;  /* 0x0000000000017941 */ /* 0x000fea0003800000 */
.L_x_308:
[----:B------:R-:W-:Y:S01]  /*89b0*/  @!P6 IMAD R113, R113, R23, R220 ;  /* 0x000000177171e224 */ /* 0x000fe200078e02dc */
[----:B------:R-:W-:Y:S01]  /*89c0*/  BSSY B1, `(.L_x_310) ;  /* 0x000000d000017945 */ /* 0x000fe20003800000 */
[----:B0-----:R-:W-:Y:S01]  /*89d0*/  @!P6 IMAD.MOV.U32 R74, RZ, RZ, R120 ;  /* 0x000000ffff4ae224 */ /* 0x001fe200078e0078 */
[----:B------:R-:W-:Y:S01]  /*89e0*/  IADD3 R85, P4, R3, 0x180, RZ ;  /* 0x0000018003557810 */ /* 0x000fe20007f9e0ff */
[----:B------:R-:W-:Y:S01]  /*89f0*/  @!P6 IMAD.MOV.U32 R75, RZ, RZ, R121 ;  /* 0x000000ffff4be224 */ /* 0x000fe200078e0079 */
[C---:B------:R-:W-:Y:S02]  /*8a00*/  ISETP.LT.OR P3, PT, R217.reuse, 0x52, !P0 ;  /* 0x00000052d900780c */ /* 0x040fe40004761670 */
[----:B------:R-:W-:Y:S02]  /*8a10*/  ISETP.LT.OR P2, PT, R217, 0x59, !P1 ;  /* 0x00000059d900780c */ /* 0x000fe40004f41670 */
[----:B------:R0:W-:Y:S01]  /*8a20*/  @!P6 STG.E.U8 desc[UR46][R74.64+0x51], R113 ;  /* 0x000051714a00e986 */ /* 0x0001e2000c10112e */
[----:B------:R-:W-:-:S04]  /*8a30*/  @!P5 IADD3 R76, P6, R120, UR44, RZ ;  /* 0x0000002c784cdc10 */ /* 0x000fc8000ffde0ff */
[----:B------:R-:W-:Y:S01]  /*8a40*/  @!P5 IADD3.X R77, R121, UR43, RZ, P6, !PT ;  /* 0x0000002b794ddc10 */ /* 0x000fe2000b7fe4ff */
[----:B------:R-:W-:Y:S08]  /*8a50*/  @P5 BRA `(.L_x_311) ;  /* 0x00000000000c5947 */ /* 0x000ff00003800000 */
[----:B------:R-:W3:Y:S02]  /*8a60*/  LDG.E.U8 R216, desc[UR46][R72.64+0x50] ;  /* 0x0000502e48d87981 */ /* 0x000ee4000c1e1100 */
[----:B---3--:R-:W-:-:S05]  /*8a70*/  PRMT R3, R216, 0x8880, RZ ;  /* 0x00008880d8037816 */ /* 0x008fca00000000ff */
[----:B------:R-:W-:-:S07]  /*8a80*/  IMAD R220, R3, R22, RZ ;  /* 0x0000001603dc7224 */ /* 0x000fce00078e02ff */
.L_x_311:
[----:B------:R-:W-:Y:S05]  /*8a90*/  BSYNC B1 ;  /* 0x0000000000017941 */ /* 0x000fea0003800000 */
.L_x_310:
        /* <DEDUP_REMOVED lines=12> */
.L_x_313:
[----:B------:R-:W-:Y:S05]  /*8b60*/  BSYNC B1 ;  /* 0x0000000000017941 */ /* 0x000fea0003800000 */
.L_x_312:
[----:B------:R-:W-:Y:S01]  /*8b70*/  @!P3 IMAD R115, R115, R23, R220 ;  /* 0x000000177373b224 */ /* 0x000fe200078e02dc */
[----:B------:R-:W-:Y:S04]  /*8b80*/  BSSY B1, `(.L_x_314) ;  /* 0x0000006000017945 */ /* 0x000fe80003800000 */
[----:B------:R0:W-:Y:S01]  /*8b90*/  @!P3 STG.E.U8 desc[UR46][R74.64+0x51], R115 ;  /* 0x000051734a00b986 */ /* 0x0001e2000c10112e */
[----:B------:R-:W-:Y:S05]  /*8ba0*/  @P2 BRA `(.L_x_315) ;  /* 0x00000000000c2947 */ /* 0x000fea0003800000 */
[----:B------:R-:W1:Y:S02]  /*8bb0*/  LDG.E.U8 R216, desc[UR46][R12.64+0x58] ;  /* 0x0000582e0cd87981 */ /* 0x000e64000c1e1100 */
[----:B-1----:R-:W-:-:S05]  /*8bc0*/  PRMT R3, R216, 0x8880, RZ ;  /* 0x00008880d8037816 */ /* 0x002fca00000000ff */
[----:B------:R-:W-:-:S07]  /*8bd0*/  IMAD R220, R3, R22, RZ ;  /* 0x0000001603dc7224 */ /* 0x000fce00078e02ff */
.L_x_315:
[----:B------:R-:W-:Y:S05]  /*8be0*/  BSYNC B1 ;  /* 0x0000000000017941 */ /* 0x000fea0003800000 */
.L_x_314:
        /* <DEDUP_REMOVED lines=9> */
.L_x_317:
[----:B------:R-:W-:Y:S05]  /*8c80*/  BSYNC B1 ;  /* 0x0000000000017941 */ /* 0x000fea0003800000 */
.L_x_316:
[----:B0-----:R-:W-:Y:S01]  /*8c90*/  IMAD.X R3, RZ, RZ, UR7, P4 ;  /* 0x00000007ff037e24 */ /* 0x001fe2000a0e06ff */
[----:B------:R-:W-:Y:S01]  /*8ca0*/  ISETP.GE.AND P2, PT, R0, 0x181, PT ;  /* 0x000001810000780c */ /* 0x000fe20003f46270 */
[----:B------:R-:W-:Y:S01]  /*8cb0*/  @!P1 IMAD R117, R117, R23, R220 ;  /* 0x0000001775759224 */ /* 0x000fe200078e02dc */
[C---:B------:R-:W-:Y:S01]  /*8cc0*/  @!P6 IADD3 R78, P4, R120.reuse, UR44, RZ ;  /* 0x0000002c784eec10 */ /* 0x040fe2000ff9e0ff */
[----:B------:R-:W-:Y:S01]  /*8cd0*/  @!P1 IMAD.MOV.U32 R76, RZ, RZ, R120 ;  /* 0x000000ffff4c9224 */ /* 0x000fe200078e0078 */
[----:B------:R-:W-:Y:S01]  /*8ce0*/  BSSY B1, `(.L_x_318) ;  /* 0x000000e000017945 */ /* 0x000fe20003800000 */
[----:B------:R-:W-:Y:S01]  /*8cf0*/  @!P1 IMAD.MOV.U32 R77, RZ, RZ, R121 ;  /* 0x000000ffff4d9224 */ /* 0x000fe200078e0079 */
[----:B------:R-:W-:Y:S01]  /*8d00*/  @!P0 IADD3 R80, P5, R120, UR44, RZ ;  /* 0x0000002c78508c10 */ /* 0x000fe2000ffbe0ff */
[-C--:B------:R-:W-:Y:S01]  /*8d10*/  IMAD.WIDE.U32 R74, R85, R4.reuse, R10 ;  /* 0x00000004554a7225 */ /* 0x080fe200078e000a */
[----:B------:R-:W-:Y:S02]  /*8d20*/  @!P6 IADD3.X R79, R121, UR43, RZ, P4, !PT ;  /* 0x0000002b794fec10 */ /* 0x000fe4000a7fe4ff */
[----:B------:R0:W-:Y:S01]  /*8d30*/  @!P1 STG.E.U8 desc[UR46][R76.64+0x59], R117 ;  /* 0x000059754c009986 */ /* 0x0001e2000c10112e */
[----:B------:R-:W-:Y:S01]  /*8d40*/  IMAD R82, R3, R4, RZ ;  /* 0x0000000403527224 */ /* 0x000fe200078e02ff */
[----:B------:R-:W-:-:S02]  /*8d50*/  ISETP.LT.OR P1, PT, R217, 0x1, !P2 ;  /* 0x00000001d900780c */ /* 0x000fc40005721670 */
[----:B------:R-:W-:Y:S01]  /*8d60*/  IADD3 R12, P3, R74, R6, RZ ;  /* 0x000000064a0c7210 */ /* 0x000fe20007f7e0ff */
[----:B------:R-:W-:Y:S01]  /*8d70*/  IMAD R83, R85, R5, R82 ;  /* 0x0000000555537224 */ /* 0x000fe200078e0252 */
[----:B------:R-:W-:Y:S11]  /*8d80*/  @P6 BRA `(.L_x_319) ;  /* 0x00000000000c6947 */ /* 0x000ff60003800000 */
[----:B------:R-:W3:Y:S02]  /*8d90*/  LDG.E.U8 R216, desc[UR46][R72.64+0x58] ;  /* 0x0000582e48d87981 */ /* 0x000ee4000c1e1100 */
[----:B---3--:R-:W-:-:S05]  /*8da0*/  PRMT R3, R216, 0x8880, RZ ;  /* 0x00008880d8037816 */ /* 0x008fca00000000ff */
[----:B------:R-:W-:-:S07]  /*8db0*/  IMAD R220, R3, R22, RZ ;  /* 0x0000001603dc7224 */ /* 0x000fce00078e02ff */
.L_x_319:
[----:B------:R-:W-:Y:S05]  /*8dc0*/  BSYNC B1 ;  /* 0x0000000000017941 */ /* 0x000fea0003800000 */
.L_x_318:
[----:B------:R-:W-:Y:S01]  /*8dd0*/  @!P6 IMAD R3, R118, R23, R220 ;  /* 0x000000177603e224 */ /* 0x000fe200078e02dc */
[----:B------:R-:W-:Y:S01]  /*8de0*/  BSSY B1, `(.L_x_320) ;  /* 0x0000007000017945 */ /* 0x000fe20003800000 */
[----:B------:R-:W-:-:S03]  /*8df0*/  IADD3.X R13, R7, R75, R83, P3, !PT ;  /* 0x0000004b070d7210 */ /* 0x000fc60001ffe453 */
[----:B------:R1:W-:Y:S01]  /*8e00*/  @!P6 STG.E.U8 desc[UR46][R78.64+0x58], R3 ;  /* 0x000058034e00e986 */ /* 0x0003e2000c10112e */
[----:B------:R-:W-:Y:S05]  /*8e10*/  @P0 BRA `(.L_x_321) ;  /* 0x00000000000c0947 */ /* 0x000fea0003800000 */
[----:B------:R-:W1:Y:S02]  /*8e20*/  LDG.E.U8 R216, desc[UR46][R72.64+0x59] ;  /* 0x0000592e48d87981 */ /* 0x000e64000c1e1100 */
[----:B-1----:R-:W-:-:S05]  /*8e30*/  PRMT R3, R216, 0x8880, RZ ;  /* 0x00008880d8037816 */ /* 0x002fca00000000ff */
[----:B------:R-:W-:-:S07]  /*8e40*/  IMAD R220, R3, R22, RZ ;  /* 0x0000001603dc7224 */ /* 0x000fce00078e02ff */
.L_x_321:
[----:B------:R-:W-:Y:S05]  /*8e50*/  BSYNC B1 ;  /* 0x0000000000017941 */ /* 0x000fea0003800000 */
.L_x_320:
[----:B------:R-:W-:Y:S01]  /*8e60*/  @!P0 IADD3.X R81, R121, UR43, RZ, P5, !PT ;  /* 0x0000002b79518c10 */ /* 0x000fe2000affe4ff */
[----:B------:R-:W-:-:S05]  /*8e70*/  @!P0 IMAD R119, R119, R23, R220 ;  /* 0x0000001777778224 */ /* 0x000fca00078e02dc */
[----:B------:R3:W-:Y:S04]  /*8e80*/  @!P0 STG.E.U8 desc[UR46][R80.64+0x59], R119 ;  /* 0x0000597750008986 */ /* 0x0007e8000c10112e */
[----:B------:R-:W1:Y:S01]  /*8e90*/  @!P1 LDG.E.U8 R216, desc[UR46][R12.64] ;  /* 0x0000002e0cd89981 */ /* 0x000e62000c1e1100 */
[----:B------:R-:W-:Y:S01]  /*8ea0*/  ISETP.LT.OR P6, PT, R217, 0x2, !P2 ;  /* 0x00000002d900780c */ /* 0x000fe200057c1670 */
[----:B------:R-:W-:Y:S01]  /*8eb0*/  IMAD.U32 R5, RZ, RZ, UR8 ;  /* 0x00000008ff057e24 */ /* 0x000fe2000f8e00ff */
[----:B------:R-:W-:Y:S01]  /*8ec0*/  UIMAD UR4, UR9, 0x180, URZ ;  /* 0x00000180090478a4 */ /* 0x000fe2000f8e023f */
[----:B------:R-:W-:Y:S01]  /*8ed0*/  IMAD.WIDE.U32 R20, R85, R4, R20 ;  /* 0x0000000455147225 */ /* 0x000fe200078e0014 */
[----:B------:R-:W-:Y:S01]  /*8ee0*/  ISETP.GE.AND P0, PT, R0, 0x189, PT ;  /* 0x000001890000780c */ /* 0x000fe20003f06270 */
[----:B------:R-:W-:Y:S02]  /*8ef0*/  BSSY B1, `(.L_x_322) ;  /* 0x0000010000017945 */ /* 0x000fe40003800000 */
[----:B--2-4-:R-:W-:Y:S01]  /*8f00*/  IMAD.WIDE.U32 R14, R5, 0x180, R14 ;  /* 0x00000180050e7825 */ /* 0x014fe200078e000e */
[----:B------:R-:W-:-:S02]  /*8f10*/  IADD3 R6, P5, P4, R8, R6, R20 ;  /* 0x0000000608067210 */ /* 0x000fc40007cbe014 */
[----:B------:R-:W-:Y:S01]  /*8f20*/  ISETP.LT.OR P3, PT, R217, 0x2, !P0 ;  /* 0x00000002d900780c */ /* 0x000fe20004761670 */
[----:B------:R-:W-:Y:S02]  /*8f30*/  VIADD R5, R15, UR4 ;  /* 0x000000040f057c36 */ /* 0x000fe40008000000 */
[----:B------:R-:W-:Y:S02]  /*8f40*/  @!P1 IMAD.MOV.U32 R4, RZ, RZ, R14 ;  /* 0x000000ffff049224 */ /* 0x000fe400078e000e */
[----:B------:R-:W-:Y:S01]  /*8f50*/  IMAD.IADD R20, R83, 0x1, R21 ;  /* 0x0000000153147824 */ /* 0x000fe200078e0215 */
[----:B-1----:R-:W-:-:S05]  /*8f60*/  @!P1 PRMT R3, R216, 0x8880, RZ ;  /* 0x00008880d8039816 */ /* 0x002fca00000000ff */
[----:B------:R-:W-:-:S04]  /*8f70*/  @!P1 IMAD R220, R3, R22, RZ ;  /* 0x0000001603dc9224 */ /* 0x000fc800078e02ff */
[----:B------:R-:W-:-:S05]  /*8f80*/  @!P1 IMAD R3, R24, R23, R220 ;  /* 0x0000001718039224 */ /* 0x000fca00078e02dc */
[----:B------:R3:W-:Y:S01]  /*8f90*/  @!P1 STG.E.U8 desc[UR46][R4.64], R3 ;  /* 0x0000000304009986 */ /* 0x0007e2000c10112e */
[----:B------:R-:W-:Y:S01]  /*8fa0*/  ISETP.LT.OR P1, PT, R217, 0x1, !P0 ;  /* 0x00000001d900780c */ /* 0x000fe20004721670 */
[----:B------:R-:W-:-:S12]  /*8fb0*/  @P6 BRA `(.L_x_323) ;  /* 0x00000000000c6947 */ /* 0x000fd80003800000 */
[----:B------:R-:W3:Y:S02]  /*8fc0*/  LDG.E.U8 R216, desc[UR46][R12.64+0x1] ;  /* 0x0000012e0cd87981 */ /* 0x000ee4000c1e1100 */
[----:B---3--:R-:W-:-:S05]  /*8fd0*/  PRMT R3, R216, 0x8880, RZ ;  /* 0x00008880d8037816 */ /* 0x008fca00000000ff */
[----:B------:R-:W-:-:S07]  /*8fe0*/  IMAD R220, R3, R22, RZ ;  /* 0x0000001603dc7224 */ /* 0x000fce00078e02ff */
.L_x_323:
[----:B------:R-:W-:Y:S05]  /*8ff0*/  BSYNC B1 ;  /* 0x0000000000017941 */ /* 0x000fea0003800000 */
.L_x_322:
[----:B------:R-:W-:Y:S01]  /*9000*/  IADD3.X R7, R11, R7, R20, P5, P4 ;  /* 0x000000070b077210 */ /* 0x000fe20002fe8414 */
[----:B------:R-:W-:Y:S01]  /*9010*/  @!P6 IMAD R25, R25, R23, R220 ;  /* 0x000000171919e224 */ /* 0x000fe200078e02dc */
[----:B------:R-:W-:Y:S01]  /*9020*/  @!P1 IADD3 R8, P4, R14, UR44, RZ ;  /* 0x0000002c0e089c10 */ /* 0x000fe2000ff9e0ff */
[----:B------:R-:W-:Y:S01]  /*9030*/  @!P6 IMAD.MOV.U32 R10, RZ, RZ, R14 ;  /* 0x000000ffff0ae224 */ /* 0x000fe200078e000e */
[----:B------:R-:W-:Y:S01]  /*9040*/  BSSY B1, `(.L_x_324) ;  /* 0x0000008000017945 */ /* 0x000fe20003800000 */
[----:B------:R-:W-:Y:S01]  /*9050*/  @!P6 IMAD.MOV.U32 R11, RZ, RZ, R5 ;  /* 0x000000ffff0be224 */ /* 0x000fe200078e0005 */
[----:B------:R-:W-:-:S04]  /*9060*/  @!P1 IADD3.X R9, R5, UR43, RZ, P4, !PT ;  /* 0x0000002b05099c10 */ /* 0x000fc8000a7fe4ff */
[----:B------:R1:W-:Y:S01]  /*9070*/  @!P6 STG.E.U8 desc[UR46][R10.64+0x1], R25 ;  /* 0x000001190a00e986 */ /* 0x0003e2000c10112e */
[----:B------:R-:W-:Y:S05]  /*9080*/  @P1 BRA `(.L_x_325) ;  /* 0x00000000000c1947 */ /* 0x000fea0003800000 */
[----:B------:R-:W3:Y:S02]  /*9090*/  LDG.E.U8 R216, desc[UR46][R6.64] ;  /* 0x0000002e06d87981 */ /* 0x000ee4000c1e1100 */
[----:B---3--:R-:W-:-:S05]  /*90a0*/  PRMT R3, R216, 0x8880, RZ ;  /* 0x00008880d8037816 */ /* 0x008fca00000000ff */
[----:B------:R-:W-:-:S07]  /*90b0*/  IMAD R220, R3, R22, RZ ;  /* 0x0000001603dc7224 */ /* 0x000fce00078e02ff */
.L_x_325:
[----:B------:R-:W-:Y:S05]  /*90c0*/  BSYNC B1 ;  /* 0x0000000000017941 */ /* 0x000fea0003800000 */
.L_x_324:
[----:B---3--:R-:W-:Y:S01]  /*90d0*/  @!P1 IMAD R3, R26, R23, R220 ;  /* 0x000000171a039224 */ /* 0x008fe200078e02dc */
[----:B-1----:R-:W-:Y:S01]  /*90e0*/  @!P3 IADD3 R10, P5, R14, UR44, RZ ;  /* 0x0000002c0e0abc10 */ /* 0x002fe2000ffbe0ff */
        /* <DEDUP_REMOVED lines=11> */
.L_x_327:
[----:B------:R-:W-:Y:S05]  /*91a0*/  BSYNC B1 ;  /* 0x0000000000017941 */ /* 0x000fea0003800000 */
.L_x_326:
[----:B------:R-:W-:Y:S01]  /*91b0*/  @!P3 IMAD R27, R27, R23, R220 ;  /* 0x000000171b1bb224 */ /* 0x000fe200078e02dc */
[----:B------:R-:W-:Y:S04]  /*91c0*/  BSSY B1, `(.L_x_328) ;  /* 0x0000006000017945 */ /* 0x000fe80003800000 */
[----:B------:R2:W-:Y:S01]  /*91d0*/  @!P3 STG.E.U8 desc[UR46][R10.64+0x1], R27 ;  /* 0x0000011b0a00b986 */ /* 0x0005e2000c10112e */
[----:B------:R-:W-:Y:S05]  /*91e0*/  @P6 BRA `(.L_x_329) ;  /* 0x00000000000c6947 */ /* 0x000fea0003800000 */
[----:B------:R-:W1:Y:S02]  /*91f0*/  LDG.E.U8 R216, desc[UR46][R12.64+0x8] ;  /* 0x0000082e0cd87981 */ /* 0x000e64000c1e1100 */
[----:B-1----:R-:W-:-:S05]  /*9200*/  PRMT R3, R216, 0x8880, RZ ;  /* 0x00008880d8037816 */ /* 0x002fca00000000ff */
[----:B------:R-:W-:-:S07]  /*9210*/  IMAD R220, R3, R22, RZ ;  /* 0x0000001603dc7224 */ /* 0x000fce00078e02ff */
.L_x_329:
[----:B------:R-:W-:Y:S05]  /*9220*/  BSYNC B1 ;  /* 0x0000000000017941 */ /* 0x000fea0003800000 */
.L_x_328:
[----:B-1----:R-:W-:Y:S01]  /*9230*/  @!P6 IMAD R3, R28, R23, R220 ;  /* 0x000000171c03e224 */ /* 0x002fe200078e02dc */
[----:B------:R-:W-:Y:S01]  /*9240*/  BSSY B1, `(.L_x_330) ;  /* 0x0000008000017945 */ /* 0x000fe20003800000 */
[----:B------:R-:W-:Y:S02]  /*9250*/  @!P6 IMAD.MOV.U32 R8, RZ, RZ, R14 ;  /* 0x000000ffff08e224 */ /* 0x000fe400078e000e */
[----:B------:R-:W-:-:S05]  /*9260*/  @!P6 IMAD.MOV.U32 R9, RZ, RZ, R5 ;  /* 0x000000ffff09e224 */ /* 0x000fca00078e0005 */
[----:B------:R1:W-:Y:S01]  /*9270*/  @!P6 STG.E.U8 desc[UR46][R8.64+0x8], R3 ;  /* 0x000008030800e986 */ /* 0x0003e2000c10112e */
[----:B------:R-:W-:Y:S05]  /*9280*/  @P1 BRA `(.L_x_331) ;  /* 0x00000000000c1947 */ /* 0x000fea0003800000 */
[----:B------:R-:W1:Y:S02]  /*9290*/  LDG.E.U8 R216, desc[UR46][R12.64+0x9] ;  /* 0x0000092e0cd87981 */ /* 0x000e64000c1e1100 */
[----:B-1----:R-:W-:-:S05]  /*92a0*/  PRMT R3, R216, 0x8880, RZ ;  /* 0x00008880d8037816 */ /* 0x002fca00000000ff */
[----:B------:R-:W-:-:S07]  /*92b0*/  IMAD R220, R3, R22, RZ ;  /* 0x0000001603dc7224 */ /* 0x000fce00078e02ff */
.L_x_331:
[----:B------:R-:W-:Y:S05]  /*92c0*/  BSYNC B1 ;  /* 0x0000000000017941 */ /* 0x000fea0003800000 */
.L_x_330:
[----:B------:R-:W-:Y:S01]  /*92d0*/  @!P1 IMAD R29, R29, R23, R220 ;  /* 0x000000171d1d9224 */ /* 0x000fe200078e02dc */
[----:B------:R-:W-:Y:S01]  /*92e0*/  BSSY B1, `(.L_x_332) ;  /* 0x000000c000017945 */ /* 0x000fe20003800000 */
[----:B-1----:R-:W-:Y:S01]  /*92f0*/  @!P1 IMAD.MOV.U32 R8, RZ, RZ, R14 ;  /* 0x000000ffff089224 */ /* 0x002fe200078e000e */
[----:B------:R-:W-:Y:S01]  /*9300*/  ISETP.LT.OR P3, PT, R217, 0x11, !P0 ;  /* 0x00000011d900780c */ /* 0x000fe20004761670 */
[----:B------:R-:W-:Y:S01]  /*9310*/  @!P1 IMAD.MOV.U32 R9, RZ, RZ, R5 ;  /* 0x000000ffff099224 */ /* 0x000fe200078e0005 */
[----:B------:R-:W-:-:S04]  /*9320*/  @!P5 IADD3 R20, P6, R14, UR44, RZ ;  /* 0x0000002c0e14dc10 */ /* 0x000fc8000ffde0ff */
[----:B------:R1:W-:Y:S01]  /*9330*/  @!P1 STG.E.U8 desc[UR46][R8.64+0x9], R29 ;  /* 0x0000091d08009986 */ /* 0x0003e2000c10112e */
[----:B--2---:R-:W-:-:S04]  /*9340*/  @!P4 IADD3 R10, P1, R14, UR44, RZ ;  /* 0x0000002c0e0acc10 */ /* 0x004fc8000ff3e0ff */
[----:B------:R-:W-:Y:S01]  /*9350*/  @!P4 IADD3.X R11, R5, UR43, RZ, P1, !PT ;  /* 0x0000002b050bcc10 */ /* 0x000fe20008ffe4ff */
[----:B------:R-:W-:Y:S08]  /*9360*/  @P4 BRA `(.L_x_333) ;  /* 0x00000000000c4947 */ /* 0x000ff00003800000 */
[----:B------:R-:W2:Y:S02]  /*9370*/  LDG.E.U8 R216, desc[UR46][R6.64+0x8] ;  /* 0x0000082e06d87981 */ /* 0x000ea4000c1e1100 */
[----:B--2---:R-:W-:-:S05]  /*9380*/  PRMT R3, R216, 0x8880, RZ ;  /* 0x00008880d8037816 */ /* 0x004fca00000000ff */
[----:B------:R-:W-:-:S07]  /*9390*/  IMAD R220, R3, R22, RZ ;  /* 0x0000001603dc7224 */ /* 0x000fce00078e02ff */
.L_x_333:
[----:B------:R-:W-:Y:S05]  /*93a0*/  BSYNC B1 ;  /* 0x0000000000017941 */ /* 0x000fea0003800000 */
.L_x_332:
[----:B------:R-:W-:Y:S01]  /*93b0*/  @!P4 IMAD R3, R30, R23, R220 ;  /* 0x000000171e03c224 */ /* 0x000fe200078e02dc */
[----:B------:R-:W-:Y:S01]  /*93c0*/  BSSY B1, `(.L_x_334) ;  /* 0x0000007000017945 */ /* 0x000fe20003800000 */
[----:B------:R-:W-:-:S03]  /*93d0*/  @!P5 IADD3.X R21, R5, UR43, RZ, P6, !PT ;  /* 0x0000002b0515dc10 */ /* 0x000fc6000b7fe4ff */
[----:B------:R2:W-:Y:S01]  /*93e0*/  @!P4 STG.E.U8 desc[UR46][R10.64+0x8], R3 ;  /* 0x000008030a00c986 */ /* 0x0005e2000c10112e */
[----:B------:R-:W-:Y:S05]  /*93f0*/  @P5 BRA `(.L_x_335) ;  /* 0x00000000000c5947 */ /* 0x000fea0003800000 */
[----:B------:R-:W2:Y:S02]  /*9400*/  LDG.E.U8 R216, desc[UR46][R6.64+0x9] ;  /* 0x0000092e06d87981 */ /* 0x000ea4000c1e1100 */
[----:B--2---:R-:W-:-:S05]  /*9410*/  PRMT R3, R216, 0x8880, RZ ;  /* 0x00008880d8037816 */ /* 0x004fca00000000ff */
[----:B------:R-:W-:-:S07]  /*9420*/  IMAD R220, R3, R22, RZ ;  /* 0x0000001603dc7224 */ /* 0x000fce00078e02ff */
.L_x_335:
[----:B------:R-:W-:Y:S05]  /*9430*/  BSYNC B1 ;  /* 0x0000000000017941 */ /* 0x000fea0003800000 */
.L_x_334:
[----:B------:R-:W-:Y:S01]  /*9440*/  ISETP.LT.OR P4, PT, R217, 0x11, !P2 ;  /* 0x00000011d900780c */ /* 0x000fe20005781670 */
[----:B------:R-:W-:Y:S01]  /*9450*/  @!P5 IMAD R31, R31, R23, R220 ;  /* 0x000000171f1fd224 */ /* 0x000fe200078e02dc */
[----:B------:R-:W-:Y:S01]  /*9460*/  BSSY B1, `(.L_x_336) ;  /* 0x0000009000017945 */ /* 0x000fe20003800000 */
[C---:B------:R-:W-:Y:S02]  /*9470*/  ISETP.LT.OR P1, PT, R217.reuse, 0x12, !P0 ;  /* 0x00000012d900780c */ /* 0x040fe40004721670 */
[----:B--2---:R-:W-:Y:S01]  /*9480*/  @!P3 IADD3 R10, P6, R14, UR44, RZ ;  /* 0x0000002c0e0abc10 */ /* 0x004fe2000ffde0ff */
[----:B------:R2:W-:Y:S01]  /*9490*/  @!P5 STG.E.U8 desc[UR46][R20.64+0x9], R31 ;  /* 0x0000091f1400d986 */ /* 0x0005e2000c10112e */
[----:B------:R-:W-:-:S06]  /*94a0*/  ISETP.LT.OR P5, PT, R217, 0x12, !P2 ;  /* 0x00000012d900780c */ /* 0x000fcc00057a1670 */
[----:B------:R-:W-:Y:S07]  /*94b0*/  @P4 BRA `(.L_x_337) ;  /* 0x00000000000c4947 */ /* 0x000fee0003800000 */
[----:B------:R-:W3:Y:S02]  /*94c0*/  LDG.E.U8 R216, desc[UR46][R12.64+0x10] ;  /* 0x0000102e0cd87981 */ /* 0x000ee4000c1e1100 */
[----:B---3--:R-:W-:-:S05]  /*94d0*/  PRMT R3, R216, 0x8880, RZ ;  /* 0x00008880d8037816 */ /* 0x008fca00000000ff */
[----:B------:R-:W-:-:S07]  /*94e0*/  IMAD R220, R3, R22, RZ ;  /* 0x0000001603dc7224 */ /* 0x000fce00078e02ff */
.L_x_337:
[----:B------:R-:W-:Y:S05]  /*94f0*/  BSYNC B1 ;  /* 0x0000000000017941 */ /* 0x000fea0003800000 */
.L_x_336:
[----:B------:R-:W-:Y:S01]  /*9500*/  @!P4 IMAD R3, R32, R23, R220 ;  /* 0x000000172003c224 */ /* 0x000fe200078e02dc */
[----:B------:R-:W-:Y:S01]  /*9510*/  BSSY B1, `(.L_x_338) ;  /* 0x0000008000017945 */ /* 0x000fe20003800000 */
[----:B-1----:R-:W-:Y:S02]  /*9520*/  @!P4 IMAD.MOV.U32 R8, RZ, RZ, R14 ;  /* 0x000000ffff08c224 */ /* 0x002fe400078e000e */
[----:B------:R-:W-:-:S05]  /*9530*/  @!P4 IMAD.MOV.U32 R9, RZ, RZ, R5 ;  /* 0x000000ffff09c224 */ /* 0x000fca00078e0005 */
[----:B------:R1:W-:Y:S01]  /*9540*/  @!P4 STG.E.U8 desc[UR46][R8.64+0x10], R3 ;  /* 0x000010030800c986 */ /* 0x0003e2000c10112e */
[----:B------:R-:W-:Y:S05]  /*9550*/  @P5 BRA `(.L_x_339) ;  /* 0x00000000000c5947 */ /* 0x000fea0003800000 */
[----:B------:R-:W1:Y:S02]  /*9560*/  LDG.E.U8 R216, desc[UR46][R12.64+0x11] ;  /* 0x0000112e0cd87981 */ /* 0x000e64000c1e1100 */
[----:B-1----:R-:W-:-:S05]  /*9570*/  PRMT R3, R216, 0x8880, RZ ;  /* 0x00008880d8037816 */ /* 0x002fca00000000ff */
[----:B------:R-:W-:-:S07]  /*9580*/  IMAD R220, R3, R22, RZ ;  /* 0x0000001603dc7224 */ /* 0x000fce00078e02ff */
.L_x_339:
[----:B------:R-:W-:Y:S05]  /*9590*/  BSYNC B1 ;  /* 0x0000000000017941 */ /* 0x000fea0003800000 */
.L_x_338:
[----:B------:R-:W-:Y:S01]  /*95a0*/  @!P5 IMAD R33, R33, R23, R220 ;  /* 0x000000172121d224 */ /* 0x000fe200078e02dc */
[----:B------:R-:W-:Y:S01]  /*95b0*/  BSSY B1, `(.L_x_340) ;  /* 0x0000009000017945 */ /* 0x000fe20003800000 */
[----:B-1----:R-:W-:Y:S01]  /*95c0*/  @!P5 IMAD.MOV.U32 R8, RZ, RZ, R14 ;  /* 0x000000ffff08d224 */ /* 0x002fe200078e000e */
[----:B------:R-:W-:Y:S01]  /*95d0*/  @!P3 IADD3.X R11, R5, UR43, RZ, P6, !PT ;  /* 0x0000002b050bbc10 */ /* 0x000fe2000b7fe4ff */
[----:B------:R-:W-:-:S05]  /*95e0*/  @!P5 IMAD.MOV.U32 R9, RZ, RZ, R5 ;  /* 0x000000ffff09d224 */ /* 0x000fca00078e0005 */
[----:B------:R1:W-:Y:S01]  /*95f0*/  @!P5 STG.E.U8 desc[UR46][R8.64+0x11], R33 ;  /* 0x000011210800d986 */ /* 0x0003e2000c10112e */
[----:B------:R-:W-:Y:S05]  /*9600*/  @P3 BRA `(.L_x_341) ;  /* 0x00000000000c3947 */ /* 0x000fea0003800000 */
[----:B------:R-:W3:Y:S02]  /*9610*/  LDG.E.U8 R216, desc[UR46][R6.64+0x10] ;  /* 0x0000102e06d87981 */ /* 0x000ee4000c1e1100 */
[----:B---3--:R-:W-:-:S05]  /*9620*/  PRMT R3, R216, 0x8880, RZ ;  /* 0x00008880d8037816 */ /* 0x008fca00000000ff */
[----:B------:R-:W-:-:S07]  /*9630*/  IMAD R220, R3, R22, RZ ;  /* 0x0000001603dc7224 */ /* 0x000fce00078e02ff */
.L_x_341:
[----:B------:R-:W-:Y:S05]  /*9640*/  BSYNC B1 ;  /* 0x0000000000017941 */ /* 0x000fea0003800000 */
.L_x_340:
[----:B------:R-:W-:Y:S01]  /*9650*/  @!P3 IMAD R3, R34, R23, R220 ;  /* 0x000000172203b224 */ /* 0x000fe200078e02dc */
        /* <DEDUP_REMOVED lines=12> */
.L_x_343:
[----:B------:R-:W-:Y:S05]  /*9720*/  BSYNC B1 ;  /* 0x0000000000017941 */ /* 0x000fea0003800000 */
.L_x_342:
[----:B------:R-:W-:Y:S01]  /*9730*/  @!P1 IMAD R35, R35, R23, R220 ;  /* 0x0000001723239224 */ /* 0x000fe200078e02dc */
[----:B------:R-:W-:Y:S04]  /*9740*/  BSSY B1, `(.L_x_344) ;  /* 0x0000006000017945 */ /* 0x000fe80003800000 */
[----:B------:R3:W-:Y:S01]  /*9750*/  @!P1 STG.E.U8 desc[UR46][R8.64+0x11], R35 ;  /* 0x0000112308009986 */ /* 0x0007e2000c10112e */
[----:B------:R-:W-:Y:S05]  /*9760*/  @P6 BRA `(.L_x_345) ;  /* 0x00000000000c6947 */ /* 0x000fea0003800000 */
[----:B------:R-:W1:Y:S02]  /*9770*/  LDG.E.U8 R216, desc[UR46][R12.64+0x18] ;  /* 0x0000182e0cd87981 */ /* 0x000e64000c1e1100 */
[----:B-1----:R-:W-:-:S05]  /*9780*/  PRMT R3, R216, 0x8880, RZ ;  /* 0x00008880d8037816 */ /* 0x002fca00000000ff */
[----:B------:R-:W-:-:S07]  /*9790*/  IMAD R220, R3, R22, RZ ;  /* 0x0000001603dc7224 */ /* 0x000fce00078e02ff */
.L_x_345:
[----:B------:R-:W-:Y:S05]  /*97a0*/  BSYNC B1 ;  /* 0x0000000000017941 */ /* 0x000fea0003800000 */
.L_x_344:
[----:B-1----:R-:W-:Y:S01]  /*97b0*/  @!P6 IMAD R3, R36, R23, R220 ;  /* 0x000000172403e224 */ /* 0x002fe200078e02dc */
[----:B------:R-:W-:Y:S01]  /*97c0*/  BSSY B1, `(.L_x_346) ;  /* 0x0000008000017945 */ /* 0x000fe20003800000 */
[----:B---3--:R-:W-:Y:S02]  /*97d0*/  @!P6 IMAD.MOV.U32 R8, RZ, RZ, R14 ;  /* 0x000000ffff08e224 */ /* 0x008fe400078e000e */
[----:B------:R-:W-:-:S05]  /*97e0*/  @!P6 IMAD.MOV.U32 R9, RZ, RZ, R5 ;  /* 0x000000ffff09e224 */ /* 0x000fca00078e0005 */
[----:B------:R1:W-:Y:S01]  /*97f0*/  @!P6 STG.E.U8 desc[UR46][R8.64+0x18], R3 ;  /* 0x000018030800e986 */ /* 0x0003e2000c10112e */
[----:B------:R-:W-:Y:S05]  /*9800*/  @P3 BRA `(.L_x_347) ;  /* 0x00000000000c3947 */ /* 0x000fea0003800000 */
[----:B------:R-:W1:Y:S02]  /*9810*/  LDG.E.U8 R216, desc[UR46][R12.64+0x19] ;  /* 0x0000192e0cd87981 */ /* 0x000e64000c1e1100 */
[----:B-1----:R-:W-:-:S05]  /*9820*/  PRMT R3, R216, 0x8880, RZ ;  /* 0x00008880d8037816 */ /* 0x002fca00000000ff */
[----:B------:R-:W-:-:S07]  /*9830*/  IMAD R220, R3, R22, RZ ;  /* 0x0000001603dc7224 */ /* 0x000fce00078e02ff */
.L_x_347:
[----:B------:R-:W-:Y:S05]  /*9840*/  BSYNC B1 ;  /* 0x0000000000017941 */ /* 0x000fea0003800000 */
.L_x_346:
[----:B------:R-:W-:Y:S01]  /*9850*/  @!P3 IMAD R37, R37, R23, R220 ;  /* 0x000000172525b224 */ /* 0x000fe200078e02dc */
[----:B------:R-:W-:Y:S01]  /*9860*/  BSSY B1, `(.L_x_348) ;  /* 0x000000c000017945 */ /* 0x000fe20003800000 */
[----:B-1----:R-:W-:Y:S01]  /*9870*/  @!P3 IMAD.MOV.U32 R8, RZ, RZ, R14 ;  /* 0x000000ffff08b224 */ /* 0x002fe200078e000e */
[----:B------:R-:W-:Y:S01]  /*9880*/  ISETP.LT.OR P1, PT, R217, 0x21, !P0 ;  /* 0x00000021d900780c */ /* 0x000fe20004721670 */
[----:B------:R-:W-:Y:S01]  /*9890*/  @!P3 IMAD.MOV.U32 R9, RZ, RZ, R5 ;  /* 0x000000ffff09b224 */ /* 0x000fe200078e0005 */
[----:B--2---:R-:W-:-:S04]  /*98a0*/  @!P5 IADD3 R20, P6, R14, UR44, RZ ;  /* 0x0000002c0e14dc10 */ /* 0x004fc8000ffde0ff */
[----:B------:R1:W-:Y:S01]  /*98b0*/  @!P3 STG.E.U8 desc[UR46][R8.64+0x19], R37 ;  /* 0x000019250800b986 */ /* 0x0003e2000c10112e */
[----:B------:R-:W-:-:S04]  /*98c0*/  @!P4 IADD3 R10, P3, R14, UR44, RZ ;  /* 0x0000002c0e0acc10 */ /* 0x000fc8000ff7e0ff */
[----:B------:R-:W-:Y:S01]  /*98d0*/  @!P4 IADD3.X R11, R5, UR43, RZ, P3, !PT ;  /* 0x0000002b050bcc10 */ /* 0x000fe20009ffe4ff */
[----:B------:R-:W-:Y:S08]  /*98e0*/  @P4 BRA `(.L_x_349) ;  /* 0x00000000000c4947 */ /* 0x000ff00003800000 */
[----:B------:R-:W2:Y:S02]  /*98f0*/  LDG.E.U8 R216, desc[UR46][R6.64+0x18] ;  /* 0x0000182e06d87981 */ /* 0x000ea4000c1e1100 */
[----:B--2---:R-:W-:-:S05]  /*9900*/  PRMT R3, R216, 0x8880, RZ ;  /* 0x00008880d8037816 */ /* 0x004fca00000000ff */
[----:B------:R-:W-:-:S07]  /*9910*/  IMAD R220, R3, R22, RZ ;  /* 0x0000001603dc7224 */ /* 0x000fce00078e02ff */
.L_x_349:
[----:B------:R-:W-:Y:S05]  /*9920*/  BSYNC B1 ;  /* 0x0000000000017941 */ /* 0x000fea0003800000 */
.L_x_348:
        /* <DEDUP_REMOVED lines=8> */
.L_x_351:
[----:B------:R-:W-:Y:S05]  /*99b0*/  BSYNC B1 ;  /* 0x0000000000017941 */ /* 0x000fea0003800000 */
.L_x_350:
        /* <DEDUP_REMOVED lines=11> */
.L_x_353:
[----:B------:R-:W-:Y:S05]  /*9a70*/  BSYNC B1 ;  /* 0x0000000000017941 */ /* 0x000fea0003800000 */
.L_x_352:
        /* <DEDUP_REMOVED lines=9> */
.L_x_355:
[----:B------:R-:W-:Y:S05]  /*9b10*/  BSYNC B1 ;  /* 0x0000000000017941 */ /* 0x000fea0003800000 */
.L_x_354:
        /* <DEDUP_REMOVED lines=10> */
.L_x_357:
[----:B------:R-:W-:Y:S05]  /*9bc0*/  BSYNC B1 ;  /* 0x0000000000017941 */ /* 0x000fea0003800000 */
.L_x_356:
        /* <DEDUP_REMOVED lines=13> */
.L_x_359:
[----:B------:R-:W-:Y:S05]  /*9ca0*/  BSYNC B1 ;  /* 0x0000000000017941 */ /* 0x000fea0003800000 */
.L_x_358:
[----:B------:R-:W-:Y:S01]  /*9cb0*/  @!P4 IMAD R43, R43, R23, R220 ;  /* 0x000000172b2bc224 */ /* 0x000fe200078e02dc */
[----:B------:R-:W-:Y:S04]  /*9cc0*/  BSSY B1, `(.L_x_360) ;  /* 0x0000006000017945 */ /* 0x000fe80003800000 */
[----:B------:R3:W-:Y:S01]  /*9cd0*/  @!P4 STG.E.U8 desc[UR46][R8.64+0x21], R43 ;  /* 0x0000212b0800c986 */ /* 0x0007e2000c10112e */
[----:B------:R-:W-:Y:S05]  /*9ce0*/  @P5 BRA `(.L_x_361) ;  /* 0x00000000000c5947 */ /* 0x000fea0003800000 */
[----:B------:R-:W1:Y:S02]  /*9cf0*/  LDG.E.U8 R216, desc[UR46][R12.64+0x28] ;  /* 0x0000282e0cd87981 */ /* 0x000e64000c1e1100 */
[----:B-1----:R-:W-:-:S05]  /*9d00*/  PRMT R3, R216, 0x8880, RZ ;  /* 0x00008880d8037816 */ /* 0x002fca00000000ff */
[----:B------:R-:W-:-:S07]  /*9d10*/  IMAD R220, R3, R22, RZ ;  /* 0x0000001603dc7224 */ /* 0x000fce00078e02ff */
.L_x_361:
[----:B------:R-:W-:Y:S05]  /*9d20*/  BSYNC B1 ;  /* 0x0000000000017941 */ /* 0x000fea0003800000 */
.L_x_360:
        /* <DEDUP_REMOVED lines=9> */
.L_x_363:
[----:B------:R-:W-:Y:S05]  /*9dc0*/  BSYNC B1 ;  /* 0x0000000000017941 */ /* 0x000fea0003800000 */
.L_x_362:
        /* <DEDUP_REMOVED lines=13> */
.L_x_365:
[----:B------:R-:W-:Y:S05]  /*9ea0*/  BSYNC B1 ;  /* 0x0000000000017941 */ /* 0x000fea0003800000 */
.L_x_364:
        /* <DEDUP_REMOVED lines=8> */
.L_x_367:
[----:B------:R-:W-:Y:S05]  /*9f30*/  BSYNC B1 ;  /* 0x0000000000017941 */ /* 0x000fea0003800000 */
.L_x_366:
[----:B------:R-:W-:Y:S01]  /*9f40*/  ISETP.LT.OR P1, PT, R217, 0x31, !P2 ;  /* 0x00000031d900780c */ /* 0x000fe20005721670 */
[----:B------:R-:W-:Y:S01]  /*9f50*/  @!P6 IMAD R47, R47, R23, R220 ;  /* 0x000000172f2fe224 */ /* 0x000fe200078e02dc */
[----:B------:R-:W-:Y:S01]  /*9f60*/  BSSY B1, `(.L_x_368) ;  /* 0x0000009000017945 */ /* 0x000fe20003800000 */
[C---:B------:R-:W-:Y:S02]  /*9f70*/  ISETP.LT.OR P5, PT, R217.reuse, 0x32, !P2 ;  /* 0x00000032d900780c */ /* 0x040fe400057a1670 */
[----:B------:R-:W-:Y:S01]  /*9f80*/  ISETP.LT.OR P3, PT, R217, 0x32, !P0 ;  /* 0x00000032d900780c */ /* 0x000fe20004761670 */
[----:B------:R3:W-:Y:S01]  /*9f90*/  @!P6 STG.E.U8 desc[UR46][R20.64+0x29], R47 ;  /* 0x0000292f1400e986 */ /* 0x0007e2000c10112e */
[----:B--2---:R-:W-:-:S06]  /*9fa0*/  @!P4 IADD3 R10, P6, R14, UR44, RZ ;  /* 0x0000002c0e0acc10 */ /* 0x004fcc000ffde0ff */
[----:B------:R-:W-:Y:S07]  /*9fb0*/  @P1 BRA `(.L_x_369) ;  /* 0x00000000000c1947 */ /* 0x000fee0003800000 */
[----:B------:R-:W2:Y:S02]  /*9fc0*/  LDG.E.U8 R216, desc[UR46][R12.64+0x30] ;  /* 0x0000302e0cd87981 */ /* 0x000ea4000c1e1100 */
[----:B--2---:R-:W-:-:S05]  /*9fd0*/  PRMT R3, R216, 0x8880, RZ ;  /* 0x00008880d8037816 */ /* 0x004fca00000000ff */
[----:B------:R-:W-:-:S07]  /*9fe0*/  IMAD R220, R3, R22, RZ ;  /* 0x0000001603dc7224 */ /* 0x000fce00078e02ff */
.L_x_369:
[----:B------:R-:W-:Y:S05]  /*9ff0*/  BSYNC B1 ;  /* 0x0000000000017941 */ /* 0x000fea0003800000 */
.L_x_368:
        /* <DEDUP_REMOVED lines=9> */
.L_x_371:
[----:B------:R-:W-:Y:S05]  /*a090*/  BSYNC B1 ;  /* 0x0000000000017941 */ /* 0x000fea0003800000 */
.L_x_370:
[----:B------:R-:W-:Y:S01]  /*a0a0*/  @!P5 IMAD R49, R49, R23, R220 ;  /* 0x000000173131d224 */ /* 0x000fe200078e02dc */
[----:B------:R-:W-:Y:S01]  /*a0b0*/  BSSY B1, `(.L_x_372) ;  /* 0x0000009000017945 */ /* 0x000fe20003800000 */
[----:B-1----:R-:W-:Y:S01]  /*a0c0*/  @!P5 IMAD.MOV.U32 R8, RZ, RZ, R14 ;  /* 0x000000ffff08d224 */ /* 0x002fe200078e000e */
[----:B------:R-:W-:Y:S01]  /*a0d0*/  @!P4 IADD3.X R11, R5, UR43, RZ, P6, !PT ;  /* 0x0000002b050bcc10 */ /* 0x000fe2000b7fe4ff */
[----:B------:R-:W-:-:S05]  /*a0e0*/  @!P5 IMAD.MOV.U32 R9, RZ, RZ, R5 ;  /* 0x000000ffff09d224 */ /* 0x000fca00078e0005 */
[----:B------:R1:W-:Y:S01]  /*a0f0*/  @!P5 STG.E.U8 desc[UR46][R8.64+0x31], R49 ;  /* 0x000031310800d986 */ /* 0x0003e2000c10112e */
[----:B------:R-:W-:Y:S05]  /*a100*/  @P4 BRA `(.L_x_373) ;  /* 0x00000000000c4947 */ /* 0x000fea0003800000 */
[----:B------:R-:W2:Y:S02]  /*a110*/  LDG.E.U8 R216, desc[UR46][R6.64+0x30] ;  /* 0x0000302e06d87981 */ /* 0x000ea4000c1e1100 */
[----:B--2---:R-:W-:-:S05]  /*a120*/  PRMT R3, R216, 0x8880, RZ ;  /* 0x00008880d8037816 */ /* 0x004fca00000000ff */
[----:B------:R-:W-:-:S07]  /*a130*/  IMAD R220, R3, R22, RZ ;  /* 0x0000001603dc7224 */ /* 0x000fce00078e02ff */
.L_x_373:
[----:B------:R-:W-:Y:S05]  /*a140*/  BSYNC B1 ;  /* 0x0000000000017941 */ /* 0x000fea0003800000 */
.L_x_372:
        /* <DEDUP_REMOVED lines=13> */
.L_x_375:
[----:B------:R-:W-:Y:S05]  /*a220*/  BSYNC B1 ;  /* 0x0000000000017941 */ /* 0x000fea0003800000 */
.L_x_374:
[----:B------:R-:W-:Y:S01]  /*a230*/  @!P3 IMAD R51, R51, R23, R220 ;  /* 0x000000173333b224 */ /* 0x000fe200078e02dc */
[----:B------:R-:W-:Y:S04]  /*a240*/  BSSY B1, `(.L_x_376) ;  /* 0x0000006000017945 */ /* 0x000fe80003800000 */
[----:B------:R2:W-:Y:S01]  /*a250*/  @!P3 STG.E.U8 desc[UR46][R8.64+0x31], R51 ;  /* 0x000031330800b986 */ /* 0x0005e2000c10112e */
[----:B------:R-:W-:Y:S05]  /*a260*/  @P1 BRA `(.L_x_377) ;  /* 0x00000000000c1947 */ /* 0x000fea0003800000 */
[----:B------:R-:W1:Y:S02]  /*a270*/  LDG.E.U8 R216, desc[UR46][R12.64+0x38] ;  /* 0x0000382e0cd87981 */ /* 0x000e64000c1e1100 */
[----:B-1----:R-:W-:-:S05]  /*a280*/  PRMT R3, R216, 0x8880, RZ ;  /* 0x00008880d8037816 */ /* 0x002fca00000000ff */
[----:B------:R-:W-:-:S07]  /*a290*/  IMAD R220, R3, R22, RZ ;  /* 0x0000001603dc7224 */ /* 0x000fce00078e02ff */
.L_x_377:
[----:B------:R-:W-:Y:S05]  /*a2a0*/  BSYNC B1 ;  /* 0x0000000000017941 */ /* 0x000fea0003800000 */
.L_x_376:
[----:B-1----:R-:W-:Y:S01]  /*a2b0*/  @!P1 IMAD R3, R52, R23, R220 ;  /* 0x0000001734039224 */ /* 0x002fe200078e02dc */
[----:B------:R-:W-:Y:S01]  /*a2c0*/  BSSY B1, `(.L_x_378) ;  /* 0x0000008000017945 */ /* 0x000fe20003800000 */
[----:B--2---:R-:W-:Y:S02]  /*a2d0*/  @!P1 IMAD.MOV.U32 R8, RZ, RZ, R14 ;  /* 0x000000ffff089224 */ /* 0x004fe400078e000e */
[----:B------:R-:W-:-:S05]  /*a2e0*/  @!P1 IMAD.MOV.U32 R9, RZ, RZ, R5 ;  /* 0x000000ffff099224 */ /* 0x000fca00078e0005 */
[----:B------:R1:W-:Y:S01]  /*a2f0*/  @!P1 STG.E.U8 desc[UR46][R8.64+0x38], R3 ;  /* 0x0000380308009986 */ /* 0x0003e2000c10112e */
[----:B------:R-:W-:Y:S05]  /*a300*/  @P6 BRA `(.L_x_379) ;  /* 0x00000000000c6947 */ /* 0x000fea0003800000 */
[----:B------:R-:W1:Y:S02]  /*a310*/  LDG.E.U8 R216, desc[UR46][R12.64+0x39] ;  /* 0x0000392e0cd87981 */ /* 0x000e64000c1e1100 */
[----:B-1----:R-:W-:-:S05]  /*a320*/  PRMT R3, R216, 0x8880, RZ ;  /* 0x00008880d8037816 */ /* 0x002fca00000000ff */
[----:B------:R-:W-:-:S07]  /*a330*/  IMAD R220, R3, R22, RZ ;  /* 0x0000001603dc7224 */ /* 0x000fce00078e02ff */
.L_x_379:
[----:B------:R-:W-:Y:S05]  /*a340*/  BSYNC B1 ;  /* 0x0000000000017941 */ /* 0x000fea0003800000 */
.L_x_378:
[----:B------:R-:W-:Y:S01]  /*a350*/  @!P6 IMAD R53, R53, R23, R220 ;  /* 0x000000173535e224 */ /* 0x000fe200078e02dc */
[----:B------:R-:W-:Y:S01]  /*a360*/  BSSY B1, `(.L_x_380) ;  /* 0x000000c000017945 */ /* 0x000fe20003800000 */
[----:B-1----:R-:W-:Y:S01]  /*a370*/  @!P6 IMAD.MOV.U32 R8, RZ, RZ, R14 ;  /* 0x000000ffff08e224 */ /* 0x002fe200078e000e */
[----:B------:R-:W-:Y:S01]  /*a380*/  ISETP.LT.OR P1, PT, R217, 0x41, !P0 ;  /* 0x00000041d900780c */ /* 0x000fe20004721670 */
[----:B------:R-:W-:Y:S01]  /*a390*/  @!P6 IMAD.MOV.U32 R9, RZ, RZ, R5 ;  /* 0x000000ffff09e224 */ /* 0x000fe200078e0005 */
[----:B---3--:R-:W-:-:S04]  /*a3a0*/  @!P5 IADD3 R20, P3, R14, UR44, RZ ;  /* 0x0000002c0e14dc10 */ /* 0x008fc8000ff7e0ff */
[----:B------:R1:W-:Y:S01]  /*a3b0*/  @!P6 STG.E.U8 desc[UR46][R8.64+0x39], R53 ;  /* 0x000039350800e986 */ /* 0x0003e2000c10112e */
[----:B------:R-:W-:-:S04]  /*a3c0*/  @!P4 IADD3 R10, P6, R14, UR44, RZ ;  /* 0x0000002c0e0acc10 */ /* 0x000fc8000ffde0ff */
[----:B------:R-:W-:Y:S01]  /*a3d0*/  @!P4 IADD3.X R11, R5, UR43, RZ, P6, !PT ;  /* 0x0000002b050bcc10 */ /* 0x000fe2000b7fe4ff */
[----:B------:R-:W-:Y:S08]  /*a3e0*/  @P4 BRA `(.L_x_381) ;  /* 0x00000000000c4947 */ /* 0x000ff00003800000 */
[----:B------:R-:W2:Y:S02]  /*a3f0*/  LDG.E.U8 R216, desc[UR46][R6.64+0x38] ;  /* 0x0000382e06d87981 */ /* 0x000ea4000c1e1100 */
[----:B--2---:R-:W-:-:S05]  /*a400*/  PRMT R3, R216, 0x8880, RZ ;  /* 0x00008880d8037816 */ /* 0x004fca00000000ff */
[----:B------:R-:W-:-:S07]  /*a410*/  IMAD R220, R3, R22, RZ ;  /* 0x0000001603dc7224 */ /* 0x000fce00078e02ff */
.L_x_381:
[----:B------:R-:W-:Y:S05]  /*a420*/  BSYNC B1 ;  /* 0x0000000000017941 */ /* 0x000fea0003800000 */
.L_x_380:
        /* <DEDUP_REMOVED lines=8> */
.L_x_383:
[----:B------:R-:W-:Y:S05]  /*a4b0*/  BSYNC B1 ;  /* 0x0000000000017941 */ /* 0x000fea0003800000 */
.L_x_382:
        /* <DEDUP_REMOVED lines=11> */
.L_x_385:
[----:B------:R-:W-:Y:S05]  /*a570*/  BSYNC B1 ;  /* 0x0000000000017941 */ /* 0x000fea0003800000 */
.L_x_384:
        /* <DEDUP_REMOVED lines=9> */
.L_x_387:
[----:B------:R-:W-:Y:S05]  /*a610*/  BSYNC B1 ;  /* 0x0000000000017941 */ /* 0x000fea0003800000 */
.L_x_386:
        /* <DEDUP_REMOVED lines=10> */
.L_x_389:
[----:B------:R-:W-:Y:S05]  /*a6c0*/  BSYNC B1 ;  /* 0x0000000000017941 */ /* 0x000fea0003800000 */
.L_x_388:
        /* <DEDUP_REMOVED lines=13> */
.L_x_391:
[----:B------:R-:W-:Y:S05]  /*a7a0*/  BSYNC B1 ;  /* 0x0000000000017941 */ /* 0x000fea0003800000 */
.L_x_390:
[----:B------:R-:W-:Y:S01]  /*a7b0*/  @!P4 IMAD R59, R59, R23, R220 ;  /* 0x000000173b3bc224 */ /* 0x000fe200078e02dc */
[----:B------:R-:W-:Y:S04]  /*a7c0*/  BSSY B1, `(.L_x_392) ;  /* 0x0000006000017945 */ /* 0x000fe80003800000 */
[----:B------:R3:W-:Y:S01]  /*a7d0*/  @!P4 STG.E.U8 desc[UR46][R8.64+0x41], R59 ;  /* 0x0000413b0800c986 */ /* 0x0007e2000c10112e */
[----:B------:R-:W-:Y:S05]  /*a7e0*/  @P3 BRA `(.L_x_393) ;  /* 0x00000000000c3947 */ /* 0x000fea0003800000 */
[----:B------:R-:W1:Y:S02]  /*a7f0*/  LDG.E.U8 R216, desc[UR46][R12.64+0x48] ;  /* 0x0000482e0cd87981 */ /* 0x000e64000c1e1100 */
[----:B-1----:R-:W-:-:S05]  /*a800*/  PRMT R3, R216, 0x8880, RZ ;  /* 0x00008880d8037816 */ /* 0x002fca00000000ff */
[----:B------:R-:W-:-:S07]  /*a810*/  IMAD R220, R3, R22, RZ ;  /* 0x0000001603dc7224 */ /* 0x000fce00078e02ff */
.L_x_393:
[----:B------:R-:W-:Y:S05]  /*a820*/  BSYNC B1 ;  /* 0x0000000000017941 */ /* 0x000fea0003800000 */
.L_x_392:
        /* <DEDUP_REMOVED lines=9> */
.L_x_395:
[----:B------:R-:W-:Y:S05]  /*a8c0*/  BSYNC B1 ;  /* 0x0000000000017941 */ /* 0x000fea0003800000 */
.L_x_394:
[----:B------:R-:W-:Y:S01]  /*a8d0*/  @!P6 IMAD R61, R61, R23, R220 ;  /* 0x000000173d3de224 */ /* 0x000fe200078e02dc */
[----:B------:R-:W-:Y:S01]  /*a8e0*/  @!P1 IADD3 R10, P4, R14, UR44, RZ ;  /* 0x0000002c0e0a9c10 */ /* 0x000fe2000ff9e0ff */
[----:B-1----:R-:W-:Y:S01]  /*a8f0*/  @!P6 IMAD.MOV.U32 R8, RZ, RZ, R14 ;  /* 0x000000ffff08e224 */ /* 0x002fe200078e000e */
[----:B------:R-:W-:Y:S01]  /*a900*/  BSSY B1, `(.L_x_396) ;  /* 0x000000b000017945 */ /* 0x000fe20003800000 */
[----:B------:R-:W-:Y:S01]  /*a910*/  @!P6 IMAD.MOV.U32 R9, RZ, RZ, R5 ;  /* 0x000000ffff09e224 */ /* 0x000fe200078e0005 */
[----:B------:R-:W-:Y:S02]  /*a920*/  @!P1 IADD3.X R11, R5, UR43, RZ, P4, !PT ;  /* 0x0000002b050b9c10 */ /* 0x000fe4000a7fe4ff */
[C---:B------:R-:W-:Y:S02]  /*a930*/  ISETP.LT.OR P3, PT, R217.reuse, 0x51, !P0 ;  /* 0x00000051d900780c */ /* 0x040fe40004761670 */
[----:B------:R1:W-:Y:S01]  /*a940*/  @!P6 STG.E.U8 desc[UR46][R8.64+0x49], R61 ;  /* 0x0000493d0800e986 */ /* 0x0003e2000c10112e */
[----:B------:R-:W-:-:S02]  /*a950*/  ISETP.LT.OR P6, PT, R217, 0x51, !P2 ;  /* 0x00000051d900780c */ /* 0x000fc400057c1670 */
[----:B--2---:R-:W-:Y:S01]  /*a960*/  @!P5 IADD3 R20, P4, R14, UR44, RZ ;  /* 0x0000002c0e14dc10 */ /* 0x004fe2000ff9e0ff */
[----:B------:R-:W-:-:S12]  /*a970*/  @P1 BRA `(.L_x_397) ;  /* 0x00000000000c1947 */ /* 0x000fd80003800000 */
[----:B------:R-:W2:Y:S02]  /*a980*/  LDG.E.U8 R216, desc[UR46][R6.64+0x48] ;  /* 0x0000482e06d87981 */ /* 0x000ea4000c1e1100 */
[----:B--2---:R-:W-:-:S05]  /*a990*/  PRMT R3, R216, 0x8880, RZ ;  /* 0x00008880d8037816 */ /* 0x004fca00000000ff */
[----:B------:R-:W-:-:S07]  /*a9a0*/  IMAD R220, R3, R22, RZ ;  /* 0x0000001603dc7224 */ /* 0x000fce00078e02ff */
.L_x_397:
[----:B------:R-:W-:Y:S05]  /*a9b0*/  BSYNC B1 ;  /* 0x0000000000017941 */ /* 0x000fea0003800000 */
.L_x_396:
        /* <DEDUP_REMOVED lines=8> */
.L_x_399:
[----:B------:R-:W-:Y:S05]  /*aa40*/  BSYNC B1 ;  /* 0x0000000000017941 */ /* 0x000fea0003800000 */
.L_x_398:
[----:B------:R-:W-:Y:S01]  /*aa50*/  @!P5 IMAD R63, R63, R23, R220 ;  /* 0x000000173f3fd224 */ /* 0x000fe200078e02dc */
[----:B------:R-:W-:Y:S04]  /*aa60*/  BSSY B1, `(.L_x_400) ;  /* 0x0000006000017945 */ /* 0x000fe80003800000 */
[----:B------:R3:W-:Y:S01]  /*aa70*/  @!P5 STG.E.U8 desc[UR46][R20.64+0x49], R63 ;  /* 0x0000493f1400d986 */ /* 0x0007e2000c10112e */
[----:B------:R-:W-:Y:S05]  /*aa80*/  @P6 BRA `(.L_x_401) ;  /* 0x00000000000c6947 */ /* 0x000fea0003800000 */
[----:B------:R-:W2:Y:S02]  /*aa90*/  LDG.E.U8 R216, desc[UR46][R12.64+0x50] ;  /* 0x0000502e0cd87981 */ /* 0x000ea4000c1e1100 */
[----:B--2---:R-:W-:-:S05]  /*aaa0*/  PRMT R3, R216, 0x8880, RZ ;  /* 0x00008880d8037816 */ /* 0x004fca00000000ff */
[----:B------:R-:W-:-:S07]  /*aab0*/  IMAD R220, R3, R22, RZ ;  /* 0x0000001603dc7224 */ /* 0x000fce00078e02ff */
.L_x_401:
[----:B------:R-:W-:Y:S05]  /*aac0*/  BSYNC B1 ;  /* 0x0000000000017941 */ /* 0x000fea0003800000 */
.L_x_400:
[C---:B------:R-:W-:Y:S01]  /*aad0*/  ISETP.LT.OR P5, PT, R217.reuse, 0x52, !P2 ;  /* 0x00000052d900780c */ /* 0x040fe200057a1670 */
[----:B--2---:R-:W-:Y:S01]  /*aae0*/  @!P6 IMAD R3, R64, R23, R220 ;  /* 0x000000174003e224 */ /* 0x004fe200078e02dc */
[----:B------:R-:W-:Y:S01]  /*aaf0*/  BSSY B1, `(.L_x_402) ;  /* 0x000000b000017945 */ /* 0x000fe20003800000 */
[----:B-1----:R-:W-:Y:S01]  /*ab00*/  @!P6 IMAD.MOV.U32 R8, RZ, RZ, R14 ;  /* 0x000000ffff08e224 */ /* 0x002fe200078e000e */
[C---:B------:R-:W-:Y:S01]  /*ab10*/  ISETP.LT.OR P4, PT, R217.reuse, 0x52, !P0 ;  /* 0x00000052d900780c */ /* 0x040fe20004781670 */
[----:B------:R-:W-:Y:S01]  /*ab20*/  @!P6 IMAD.MOV.U32 R9, RZ, RZ, R5 ;  /* 0x000000ffff09e224 */ /* 0x000fe200078e0005 */
[----:B------:R-:W-:-:S04]  /*ab30*/  ISETP.LT.OR P1, PT, R217, 0x59, !P0 ;  /* 0x00000059d900780c */ /* 0x000fc80004721670 */
[----:B------:R1:W-:Y:S01]  /*ab40*/  @!P6 STG.E.U8 desc[UR46][R8.64+0x50], R3 ;  /* 0x000050030800e986 */ /* 0x0003e2000c10112e */
[----:B------:R-:W-:Y:S02]  /*ab50*/  @!P3 IADD3 R10, P6, R14, UR44, RZ ;  /* 0x0000002c0e0abc10 */ /* 0x000fe4000ffde0ff */
[----:B------:R-:W-:Y:S11]  /*ab60*/  @P5 BRA `(.L_x_403) ;  /* 0x00000000000c5947 */ /* 0x000ff60003800000 */
[----:B------:R-:W1:Y:S02]  /*ab70*/  LDG.E.U8 R216, desc[UR46][R12.64+0x51] ;  /* 0x0000512e0cd87981 */ /* 0x000e64000c1e1100 */
[----:B-1----:R-:W-:-:S05]  /*ab80*/  PRMT R3, R216, 0x8880, RZ ;  /* 0x00008880d8037816 */ /* 0x002fca00000000ff */
[----:B------:R-:W-:-:S07]  /*ab90*/  IMAD R220, R3, R22, RZ ;  /* 0x0000001603dc7224 */ /* 0x000fce00078e02ff */
.L_x_403:
[----:B------:R-:W-:Y:S05]  /*aba0*/  BSYNC B1 ;  /* 0x0000000000017941 */ /* 0x000fea0003800000 */
.L_x_402:
        /* <DEDUP_REMOVED lines=10> */
.L_x_405:
[----:B------:R-:W-:Y:S05]  /*ac50*/  BSYNC B1 ;  /* 0x0000000000017941 */ /* 0x000fea0003800000 */
.L_x_404:
[----:B------:R-:W-:Y:S01]  /*ac60*/  @!P3 IMAD R3, R66, R23, R220 ;  /* 0x000000174203b224 */ /* 0x000fe200078e02dc */
[----:B------:R-:W-:Y:S01]  /*ac70*/  BSSY B1, `(.L_x_406) ;  /* 0x000000b000017945 */ /* 0x000fe20003800000 */
[C---:B------:R-:W-:Y:S02]  /*ac80*/  ISETP.LT.OR P5, PT, R217.reuse, 0x59, !P2 ;  /* 0x00000059d900780c */ /* 0x040fe400057a1670 */
[----:B------:R-:W-:Y:S01]  /*ac90*/  ISETP.LT.OR P2, PT, R217, 0x5a, !P2 ;  /* 0x0000005ad900780c */ /* 0x000fe20005741670 */
[----:B------:R2:W-:Y:S01]  /*aca0*/  @!P3 STG.E.U8 desc[UR46][R10.64+0x50], R3 ;  /* 0x000050030a00b986 */ /* 0x0005e2000c10112e */
[C---:B-1----:R-:W-:Y:S02]  /*acb0*/  @!P4 IADD3 R8, P3, R14.reuse, UR44, RZ ;  /* 0x0000002c0e08cc10 */ /* 0x042fe4000ff7e0ff */
[----:B---3--:R-:W-:Y:S02]  /*acc0*/  @!P1 IADD3 R20, P6, R14, UR44, RZ ;  /* 0x0000002c0e149c10 */ /* 0x008fe4000ffde0ff */
[----:B------:R-:W-:Y:S01]  /*acd0*/  @!P4 IADD3.X R9, R5, UR43, RZ, P3, !PT ;  /* 0x0000002b0509cc10 */ /* 0x000fe20009ffe4ff */
[----:B------:R-:W-:Y:S10]  /*ace0*/  @P4 BRA `(.L_x_407) ;  /* 0x00000000000c4947 */ /* 0x000ff40003800000 */
[----:B------:R-:W2:Y:S02]  /*acf0*/  LDG.E.U8 R216, desc[UR46][R6.64+0x51] ;  /* 0x0000512e06d87981 */ /* 0x000ea4000c1e1100 */
[----:B--2---:R-:W-:-:S05]  /*ad00*/  PRMT R3, R216, 0x8880, RZ ;  /* 0x00008880d8037816 */ /* 0x004fca00000000ff */
[----:B------:R-:W-:-:S07]  /*ad10*/  IMAD R220, R3, R22, RZ ;  /* 0x0000001603dc7224 */ /* 0x000fce00078e02ff */
.L_x_407:
[----:B------:R-:W-:Y:S05]  /*ad20*/  BSYNC B1 ;  /* 0x0000000000017941 */ /* 0x000fea0003800000 */
.L_x_406:
[----:B------:R-:W-:Y:S01]  /*ad30*/  @!P4 IMAD R67, R67, R23, R220 ;  /* 0x000000174343c224 */ /* 0x000fe200078e02dc */
[----:B------:R-:W-:Y:S04]  /*ad40*/  BSSY B1, `(.L_x_408) ;  /* 0x0000006000017945 */ /* 0x000fe80003800000 */
[----:B------:R1:W-:Y:S01]  /*ad50*/  @!P4 STG.E.U8 desc[UR46][R8.64+0x51], R67 ;  /* 0x000051430800c986 */ /* 0x0003e2000c10112e */
[----:B------:R-:W-:Y:S05]  /*ad60*/  @P5 BRA `(.L_x_409) ;  /* 0x00000000000c5947 */ /* 0x000fea0003800000 */
[----:B------:R-:W2:Y:S02]  /*ad70*/  LDG.E.U8 R216, desc[UR46][R12.64+0x58] ;  /* 0x0000582e0cd87981 */ /* 0x000ea4000c1e1100 */
[----:B--2---:R-:W-:-:S05]  /*ad80*/  PRMT R3, R216, 0x8880, RZ ;  /* 0x00008880d8037816 */ /* 0x004fca00000000ff */
[----:B------:R-:W-:-:S07]  /*ad90*/  IMAD R220, R3, R22, RZ ;  /* 0x0000001603dc7224 */ /* 0x000fce00078e02ff */
.L_x_409:
[----:B------:R-:W-:Y:S05]  /*ada0*/  BSYNC B1 ;  /* 0x0000000000017941 */ /* 0x000fea0003800000 */
.L_x_408:
[----:B--2---:R-:W-:Y:S01]  /*adb0*/  @!P5 IMAD R3, R68, R23, R220 ;  /* 0x000000174403d224 */ /* 0x004fe200078e02dc */
        /* <DEDUP_REMOVED lines=8> */
.L_x_411:
[----:B------:R-:W-:Y:S05]  /*ae40*/  BSYNC B1 ;  /* 0x0000000000017941 */ /* 0x000fea0003800000 */
.L_x_410:
        /* <DEDUP_REMOVED lines=10> */
.L_x_413:
[----:B------:R-:W-:Y:S05]  /*aef0*/  BSYNC B1 ;  /* 0x0000000000017941 */ /* 0x000fea0003800000 */
.L_x_412:
[----:B------:R-:W-:Y:S01]  /*af00*/  @!P1 IMAD R3, R70, R23, R220 ;  /* 0x0000001746039224 */ /* 0x000fe200078e02dc */
[----:B------:R-:W-:Y:S01]  /*af10*/  ISETP.LT.OR P0, PT, R217, 0x5a, !P0 ;  /* 0x0000005ad900780c */ /* 0x000fe20004701670 */
[----:B------:R-:W-:Y:S03]  /*af20*/  BSSY B1, `(.L_x_414) ;  /* 0x0000006000017945 */ /* 0x000fe60003800000 */
[----:B------:R2:W-:Y:S09]  /*af30*/  @!P1 STG.E.U8 desc[UR46][R20.64+0x58], R3 ;  /* 0x0000580314009986 */ /* 0x0005f2000c10112e */
[----:B------:R-:W-:Y:S05]  /*af40*/  @P0 BRA `(.L_x_415) ;  /* 0x00000000000c0947 */ /* 0x000fea0003800000 */
[----:B------:R-:W2:Y:S02]  /*af50*/  LDG.E.U8 R216, desc[UR46][R6.64+0x59] ;  /* 0x0000592e06d87981 */ /* 0x000ea4000c1e1100 */
[----:B--2---:R-:W-:-:S05]  /*af60*/  PRMT R3, R216, 0x8880, RZ ;  /* 0x00008880d8037816 */ /* 0x004fca00000000ff */
[----:B------:R-:W-:-:S07]  /*af70*/  IMAD R220, R3, R22, RZ ;  /* 0x0000001603dc7224 */ /* 0x000fce00078e02ff */
.L_x_415:
[----:B------:R-:W-:Y:S05]  /*af80*/  BSYNC B1 ;  /* 0x0000000000017941 */ /* 0x000fea0003800000 */
.L_x_414:
[----:B------:R-:W-:Y:S01]  /*af90*/  IMAD R71, R71, R23, R220 ;  /* 0x0000001747477224 */ /* 0x000fe200078e02dc */
[----:B------:R-:W-:Y:S06]  /*afa0*/  @P0 BRA `(.L_x_416) ;  /* 0x0000003400240947 */ /* 0x000fec0003800000 */
[----:B------:R-:W-:-:S04]  /*afb0*/  IADD3 R14, P0, R14, UR44, RZ ;  /* 0x0000002c0e0e7c10 */ /* 0x000fc8000ff1e0ff */
[----:B------:R-:W-:-:S05]  /*afc0*/  IADD3.X R15, R5, UR43, RZ, P0, !PT ;  /* 0x0000002b050f7c10 */ /* 0x000fca00087fe4ff */
[----:B------:R3:W-:Y:S01]  /*afd0*/  STG.E.U8 desc[UR46][R14.64+0x59], R71 ;  /* 0x000059470e007986 */ /* 0x0007e2000c10112e */
[----:B------:R-:W-:Y:S05]  /*afe0*/  BRA `(.L_x_416) ;  /* 0x0000003400147947 */ /* 0x000fea0003800000 */
.L_x_33:
[C---:B------:R-:W-:Y:S01]  /*aff0*/  ISETP.GE.AND P0, PT, R0.reuse, 0x9, PT ;  /* 0x000000090000780c */ /* 0x040fe20003f06270 */
[----:B------:R-:W-:Y:S01]  /*b000*/  ULDC.64 UR4, c[0x0][0x5c0] ;  /* 0x0001700000047ab9 */ /* 0x000fe20000000a00 */
[----:B------:R-:W-:Y:S02]  /*b010*/  ISETP.GE.AND P1, PT, R0, 0x1, PT ;  /* 0x000000010000780c */ /* 0x000fe40003f26270 */
[C---:B------:R-:W-:Y:S02]  /*b020*/  ISETP.LT.OR P5, PT, R217.reuse, 0x1, !P0 ;  /* 0x00000001d900780c */ /* 0x040fe400047a1670 */
[C---:B------:R-:W-:Y:S02]  /*b030*/  ISETP.LT.OR P6, PT, R217.reuse, 0x1, !P1 ;  /* 0x00000001d900780c */ /* 0x040fe40004fc1670 */
[----:B------:R-:W-:Y:S02]  /*b040*/  ISETP.LT.OR P4, PT, R217, 0x2, !P1 ;  /* 0x00000002d900780c */ /* 0x000fe40004f81670 */
[----:B------:R-:W-:Y:S01]  /*b050*/  IADD3 R14, P2, R14, UR4, RZ ;  /* 0x000000040e0e7c10 */ /* 0x000fe2000ff5e0ff */
[----:B------:R-:W-:-:S03]  /*b060*/  USHF.L.U64.HI UR4, UR8, 0x7, UR9 ;  /* 0x0000000708047899 */ /* 0x000fc60008010209 */
[----:B------:R-:W-:Y:S02]  /*b070*/  IADD3.X R15, R20, UR5, RZ, P2, !PT ;  /* 0x00000005140f7c10 */ /* 0x000fe400097fe4ff */
[----:B------:R-:W-:Y:S01]  /*b080*/  ISETP.LT.OR P2, PT, R217, 0x2, !P0 ;  /* 0x00000002d900780c */ /* 0x000fe20004741670 */
[-C--:B------:R-:W-:Y:S01]  /*b090*/  @!P5 IMAD R11, R170, R23.reuse, RZ ;  /* 0x00000017aa0bd224 */ /* 0x080fe200078e02ff */
[----:B------:R-:W-:Y:S01]  /*b0a0*/  @!P5 IADD3 R4, P3, R14, UR44, RZ ;  /* 0x0000002c0e04dc10 */ /* 0x000fe2000ff7e0ff */
[-C--:B------:R-:W-:Y:S02]  /*b0b0*/  @!P6 IMAD R3, R168, R23.reuse, RZ ;  /* 0x00000017a803e224 */ /* 0x080fe400078e02ff */
[----:B------:R-:W-:Y:S01]  /*b0c0*/  @!P4 IMAD R169, R169, R23, RZ ;  /* 0x00000017a9a9c224 */ /* 0x000fe200078e02ff */
[----:B------:R-:W-:Y:S02]  /*b0d0*/  @!P5 IADD3.X R5, R15, UR43, RZ, P3, !PT ;  /* 0x0000002b0f05dc10 */ /* 0x000fe40009ffe4ff */
[C---:B------:R-:W-:Y:S01]  /*b0e0*/  ISETP.LT.OR P3, PT, R217.reuse, 0x9, !P0 ;  /* 0x00000009d900780c */ /* 0x040fe20004761670 */
[----:B------:R0:W-:Y:S01]  /*b0f0*/  @!P6 STG.E.U8 desc[UR46][R14.64], R3 ;  /* 0x000000030e00e986 */ /* 0x0001e2000c10112e */
[----:B------:R-:W-:-:S03]  /*b100*/  ISETP.LT.OR P6, PT, R217, 0xa, !P1 ;  /* 0x0000000ad900780c */ /* 0x000fc60004fc1670 */
[----:B------:R-:W-:Y:S01]  /*b110*/  @!P4 STG.E.U8 desc[UR46][R14.64+0x1], R169 ;  /* 0x000001a90e00c986 */ /* 0x000fe2000c10112e */
[----:B------:R-:W-:Y:S01]  /*b120*/  ISETP.LT.OR P4, PT, R217, 0x9, !P1 ;  /* 0x00000009d900780c */ /* 0x000fe20004f81670 */
[----:B------:R-:W-:Y:S02]  /*b130*/  @!P2 IMAD R171, R171, R23, RZ ;  /* 0x00000017ababa224 */ /* 0x000fe400078e02ff */
[----:B------:R1:W-:Y:S01]  /*b140*/  @!P5 STG.E.U8 desc[UR46][R4.64], R11 ;  /* 0x0000000b0400d986 */ /* 0x0003e2000c10112e */
[----:B------:R-:W-:-:S04]  /*b150*/  @!P2 IADD3 R6, P5, R14, UR44, RZ ;  /* 0x0000002c0e06ac10 */ /* 0x000fc8000ffbe0ff */
[----:B------:R-:W-:Y:S01]  /*b160*/  @!P2 IADD3.X R7, R15, UR43, RZ, P5, !PT ;  /* 0x0000002b0f07ac10 */ /* 0x000fe2000affe4ff */
[----:B------:R-:W-:Y:S01]  /*b170*/  @!P6 IMAD R173, R173, R23, RZ ;  /* 0x00000017adade224 */ /* 0x000fe200078e02ff */
[----:B------:R-:W-:-:S03]  /*b180*/  ISETP.LT.OR P5, PT, R217, 0xa, !P0 ;  /* 0x0000000ad900780c */ /* 0x000fc600047a1670 */
[----:B------:R2:W-:Y:S01]  /*b190*/  @!P2 STG.E.U8 desc[UR46][R6.64+0x1], R171 ;  /* 0x000001ab0600a986 */ /* 0x0005e2000c10112e */
[----:B------:R-:W-:Y:S01]  /*b1a0*/  @!P3 IADD3 R8, P2, R14, UR44, RZ ;  /* 0x0000002c0e08bc10 */ /* 0x000fe2000ff5e0ff */
[-C--:B0-----:R-:W-:Y:S02]  /*b1b0*/  @!P4 IMAD R3, R172, R23.reuse, RZ ;  /* 0x00000017ac03c224 */ /* 0x081fe400078e02ff */
[-C--:B-1----:R-:W-:Y:S01]  /*b1c0*/  @!P3 IMAD R11, R174, R23.reuse, RZ ;  /* 0x00000017ae0bb224 */ /* 0x082fe200078e02ff */
[----:B------:R-:W-:Y:S01]  /*b1d0*/  @!P3 IADD3.X R9, R15, UR43, RZ, P2, !PT ;  /* 0x0000002b0f09bc10 */ /* 0x000fe200097fe4ff */
[----:B------:R-:W-:Y:S01]  /*b1e0*/  @!P6 STG.E.U8 desc[UR46][R14.64+0x9], R173 ;  /* 0x000009ad0e00e986 */ /* 0x000fe2000c10112e */
[C---:B------:R-:W-:Y:S02]  /*b1f0*/  ISETP.LT.OR P2, PT, R217.reuse, 0x11, !P0 ;  /* 0x00000011d900780c */ /* 0x040fe40004741670 */
[C---:B------:R-:W-:Y:S01]  /*b200*/  ISETP.LT.OR P6, PT, R217.reuse, 0x12, !P1 ;  /* 0x00000012d900780c */ /* 0x040fe20004fc1670 */
[----:B------:R0:W-:Y:S01]  /*b210*/  @!P4 STG.E.U8 desc[UR46][R14.64+0x8], R3 ;  /* 0x000008030e00c986 */ /* 0x0001e2000c10112e */
[----:B------:R-:W-:Y:S01]  /*b220*/  ISETP.LT.OR P4, PT, R217, 0x11, !P1 ;  /* 0x00000011d900780c */ /* 0x000fe20004f81670 */
[----:B------:R-:W-:-:S02]  /*b230*/  @!P5 IMAD R175, R175, R23, RZ ;  /* 0x00000017afafd224 */ /* 0x000fc400078e02ff */
[----:B------:R1:W-:Y:S01]  /*b240*/  @!P3 STG.E.U8 desc[UR46][R8.64+0x8], R11 ;  /* 0x0000080b0800b986 */ /* 0x0003e2000c10112e */
[----:B------:R-:W-:-:S04]  /*b250*/  @!P5 IADD3 R4, P3, R14, UR44, RZ ;  /* 0x0000002c0e04dc10 */ /* 0x000fc8000ff7e0ff */
[----:B------:R-:W-:Y:S02]  /*b260*/  @!P5 IADD3.X R5, R15, UR43, RZ, P3, !PT ;  /* 0x0000002b0f05dc10 */ /* 0x000fe40009ffe4ff */
[----:B------:R-:W-:Y:S01]  /*b270*/  ISETP.LT.OR P3, PT, R217, 0x12, !P0 ;  /* 0x00000012d900780c */ /* 0x000fe20004761670 */
[-C--:B------:R-:W-:Y:S02]  /*b280*/  @!P6 IMAD R177, R177, R23.reuse, RZ ;  /* 0x00000017b1b1e224 */ /* 0x080fe400078e02ff */
[----:B------:R3:W-:Y:S01]  /*b290*/  @!P5 STG.E.U8 desc[UR46][R4.64+0x9], R175 ;  /* 0x000009af0400d986 */ /* 0x0007e2000c10112e */
[----:B--2---:R-:W-:Y:S01]  /*b2a0*/  @!P2 IADD3 R6, P5, R14, UR44, RZ ;  /* 0x0000002c0e06ac10 */ /* 0x004fe2000ffbe0ff */
[-C--:B0-----:R-:W-:Y:S02]  /*b2b0*/  @!P4 IMAD R3, R176, R23.reuse, RZ ;  /* 0x00000017b003c224 */ /* 0x081fe400078e02ff */
[----:B-1----:R-:W-:Y:S01]  /*b2c0*/  @!P2 IMAD R11, R178, R23, RZ ;  /* 0x00000017b20ba224 */ /* 0x002fe200078e02ff */
[----:B------:R-:W-:Y:S01]  /*b2d0*/  @!P2 IADD3.X R7, R15, UR43, RZ, P5, !PT ;  /* 0x0000002b0f07ac10 */ /* 0x000fe2000affe4ff */
[----:B------:R-:W-:Y:S01]  /*b2e0*/  @!P6 STG.E.U8 desc[UR46][R14.64+0x11], R177 ;  /* 0x000011b10e00e986 */ /* 0x000fe2000c10112e */
[----:B------:R-:W-:-:S02]  /*b2f0*/  ISETP.LT.OR P5, PT, R217, 0x19, !P0 ;  /* 0x00000019d900780c */ /* 0x000fc400047a1670 */
[C---:B------:R-:W-:Y:S01]  /*b300*/  ISETP.LT.OR P6, PT, R217.reuse, 0x1a, !P1 ;  /* 0x0000001ad900780c */ /* 0x040fe20004fc1670 */
[----:B------:R0:W-:Y:S01]  /*b310*/  @!P4 STG.E.U8 desc[UR46][R14.64+0x10], R3 ;  /* 0x000010030e00c986 */ /* 0x0001e2000c10112e */
[----:B------:R-:W-:Y:S01]  /*b320*/  ISETP.LT.OR P4, PT, R217, 0x19, !P1 ;  /* 0x00000019d900780c */ /* 0x000fe20004f81670 */
[----:B------:R-:W-:Y:S02]  /*b330*/  @!P3 IMAD R179, R179, R23, RZ ;  /* 0x00000017b3b3b224 */ /* 0x000fe400078e02ff */
[----:B------:R1:W-:Y:S01]  /*b340*/  @!P2 STG.E.U8 desc[UR46][R6.64+0x10], R11 ;  /* 0x0000100b0600a986 */ /* 0x0003e2000c10112e */
[----:B------:R-:W-:-:S04]  /*b350*/  @!P3 IADD3 R8, P2, R14, UR44, RZ ;  /* 0x0000002c0e08bc10 */ /* 0x000fc8000ff5e0ff */
[----:B------:R-:W-:Y:S02]  /*b360*/  @!P3 IADD3.X R9, R15, UR43, RZ, P2, !PT ;  /* 0x0000002b0f09bc10 */ /* 0x000fe400097fe4ff */
[----:B------:R-:W-:Y:S01]  /*b370*/  ISETP.LT.OR P2, PT, R217, 0x1a, !P0 ;  /* 0x0000001ad900780c */ /* 0x000fe20004741670 */
[-C--:B------:R-:W-:Y:S02]  /*b380*/  @!P6 IMAD R181, R181, R23.reuse, RZ ;  /* 0x00000017b5b5e224 */ /* 0x080fe400078e02ff */
[----:B------:R2:W-:Y:S01]  /*b390*/  @!P3 STG.E.U8 desc[UR46][R8.64+0x11], R179 ;  /* 0x000011b30800b986 */ /* 0x0005e2000c10112e */
[----:B---3--:R-:W-:Y:S01]  /*b3a0*/  @!P5 IADD3 R4, P3, R14, UR44, RZ ;  /* 0x0000002c0e04dc10 */ /* 0x008fe2000ff7e0ff */
        /* <DEDUP_REMOVED lines=68> */
[----:B------:R-:W-:-:S03]  /*b7f0*/  ISETP.LT.OR P2, PT, R217, 0x41, !P0 ;  /* 0x00000041d900780c */ /* 0x000fc60004741670 */
[----:B------:R0:W-:Y:S01]  /*b800*/  @!P4 STG.E.U8 desc[UR46][R14.64+0x38], R3 ;  /* 0x000038030e00c986 */ /* 0x0001e2000c10112e */
[----:B------:R-:W-:Y:S01]  /*b810*/  @!P5 IADD3 R4, P6, R14, UR44, RZ ;  /* 0x0000002c0e04dc10 */ /* 0x000fe2000ffde0ff */
[----:B------:R-:W-:Y:S01]  /*b820*/  @!P5 IMAD R199, R199, R23, RZ ;  /* 0x00000017c7c7d224 */ /* 0x000fe200078e02ff */
[C---:B------:R-:W-:Y:S01]  /*b830*/  ISETP.LT.OR P4, PT, R217.reuse, 0x41, !P1 ;  /* 0x00000041d900780c */ /* 0x040fe20004f81670 */
[----:B------:R-:W-:Y:S01]  /*b840*/  @!P3 STG.E.U8 desc[UR46][R8.64+0x38], R11 ;  /* 0x0000380b0800b986 */ /* 0x000fe2000c10112e */
[----:B------:R-:W-:Y:S02]  /*b850*/  ISETP.LT.OR P3, PT, R217, 0x42, !P1 ;  /* 0x00000042d900780c */ /* 0x000fe40004f61670 */
[----:B------:R-:W-:-:S03]  /*b860*/  @!P5 IADD3.X R5, R15, UR43, RZ, P6, !PT ;  /* 0x0000002b0f05dc10 */ /* 0x000fc6000b7fe4ff */
[----:B--2---:R-:W-:Y:S01]  /*b870*/  @!P2 IADD3 R6, P6, R14, UR44, RZ ;  /* 0x0000002c0e06ac10 */ /* 0x004fe2000ffde0ff */
[-C--:B------:R-:W-:Y:S01]  /*b880*/  @!P2 IMAD R13, R202, R23.reuse, RZ ;  /* 0x00000017ca0da224 */ /* 0x080fe200078e02ff */
[----:B------:R1:W-:Y:S01]  /*b890*/  @!P5 STG.E.U8 desc[UR46][R4.64+0x39], R199 ;  /* 0x000039c70400d986 */ /* 0x0003e2000c10112e */
[----:B------:R-:W-:Y:S02]  /*b8a0*/  ISETP.LT.OR P5, PT, R217, 0x42, !P0 ;  /* 0x00000042d900780c */ /* 0x000fe400047a1670 */
[----:B------:R-:W-:Y:S01]  /*b8b0*/  @!P2 IADD3.X R7, R15, UR43, RZ, P6, !PT ;  /* 0x0000002b0f07ac10 */ /* 0x000fe2000b7fe4ff */
[-C--:B0-----:R-:W-:Y:S01]  /*b8c0*/  @!P4 IMAD R3, R200, R23.reuse, RZ ;  /* 0x00000017c803c224 */ /* 0x081fe200078e02ff */
[----:B------:R-:W-:Y:S01]  /*b8d0*/  ISETP.LT.OR P6, PT, R217, 0x49, !P1 ;  /* 0x00000049d900780c */ /* 0x000fe20004fc1670 */
[----:B------:R-:W-:-:S03]  /*b8e0*/  @!P3 IMAD R201, R201, R23, RZ ;  /* 0x00000017c9c9b224 */ /* 0x000fc600078e02ff */
[----:B------:R0:W-:Y:S01]  /*b8f0*/  @!P4 STG.E.U8 desc[UR46][R14.64+0x40], R3 ;  /* 0x000040030e00c986 */ /* 0x0001e2000c10112e */
[----:B------:R-:W-:-:S03]  /*b900*/  ISETP.LT.OR P4, PT, R217, 0x4a, !P1 ;  /* 0x0000004ad900780c */ /* 0x000fc60004f81670 */
[----:B------:R-:W-:Y:S01]  /*b910*/  @!P3 STG.E.U8 desc[UR46][R14.64+0x41], R201 ;  /* 0x000041c90e00b986 */ /* 0x000fe2000c10112e */
[----:B------:R-:W-:Y:S01]  /*b920*/  ISETP.LT.OR P3, PT, R217, 0x49, !P0 ;  /* 0x00000049d900780c */ /* 0x000fe20004761670 */
[-C--:B------:R-:W-:Y:S02]  /*b930*/  @!P5 IMAD R203, R203, R23.reuse, RZ ;  /* 0x00000017cbcbd224 */ /* 0x080fe400078e02ff */
[----:B------:R2:W-:Y:S01]  /*b940*/  @!P2 STG.E.U8 desc[UR46][R6.64+0x40], R13 ;  /* 0x0000400d0600a986 */ /* 0x0005e2000c10112e */
[----:B-1----:R-:W-:Y:S01]  /*b950*/  @!P5 IADD3 R4, P2, R14, UR44, RZ ;  /* 0x0000002c0e04dc10 */ /* 0x002fe2000ff5e0ff */
[----:B------:R-:W-:-:S03]  /*b960*/  @!P6 IMAD R11, R204, R23, RZ ;  /* 0x00000017cc0be224 */ /* 0x000fc600078e02ff */
[----:B------:R-:W-:Y:S01]  /*b970*/  @!P5 IADD3.X R5, R15, UR43, RZ, P2, !PT ;  /* 0x0000002b0f05dc10 */ /* 0x000fe200097fe4ff */
[----:B------:R-:W-:Y:S01]  /*b980*/  @!P4 IMAD R205, R205, R23, RZ ;  /* 0x00000017cdcdc224 */ /* 0x000fe200078e02ff */
[----:B------:R-:W-:-:S03]  /*b990*/  ISETP.LT.OR P2, PT, R217, 0x4a, !P0 ;  /* 0x0000004ad900780c */ /* 0x000fc60004741670 */
[----:B------:R-:W-:Y:S01]  /*b9a0*/  @!P5 STG.E.U8 desc[UR46][R4.64+0x41], R203 ;  /* 0x000041cb0400d986 */ /* 0x000fe2000c10112e */
[----:B------:R-:W-:Y:S01]  /*b9b0*/  @!P3 IADD3 R8, P5, R14, UR44, RZ ;  /* 0x0000002c0e08bc10 */ /* 0x000fe2000ffbe0ff */
[-C--:B0-----:R-:W-:Y:S02]  /*b9c0*/  @!P3 IMAD R3, R206, R23.reuse, RZ ;  /* 0x00000017ce03b224 */ /* 0x081fe400078e02ff */
[----:B------:R0:W-:Y:S01]  /*b9d0*/  @!P6 STG.E.U8 desc[UR46][R14.64+0x48], R11 ;  /* 0x0000480b0e00e986 */ /* 0x0001e2000c10112e */
[----:B------:R-:W-:Y:S02]  /*b9e0*/  ISETP.LT.OR P6, PT, R217, 0x51, !P1 ;  /* 0x00000051d900780c */ /* 0x000fe40004fc1670 */
[----:B------:R-:W-:Y:S01]  /*b9f0*/  @!P3 IADD3.X R9, R15, UR43, RZ, P5, !PT ;  /* 0x0000002b0f09bc10 */ /* 0x000fe2000affe4ff */
[----:B------:R-:W-:Y:S01]  /*ba00*/  @!P4 STG.E.U8 desc[UR46][R14.64+0x49], R205 ;  /* 0x000049cd0e00c986 */ /* 0x000fe2000c10112e */
[----:B------:R-:W-:Y:S01]  /*ba10*/  ISETP.LT.OR P4, PT, R217, 0x52, !P1 ;  /* 0x00000052d900780c */ /* 0x000fe20004f81670 */
[----:B------:R-:W-:Y:S01]  /*ba20*/  @!P2 IMAD R207, R207, R23, RZ ;  /* 0x00000017cfcfa224 */ /* 0x000fe200078e02ff */
[----:B--2---:R-:W-:Y:S01]  /*ba30*/  @!P2 IADD3 R6, P5, R14, UR44, RZ ;  /* 0x0000002c0e06ac10 */ /* 0x004fe2000ffbe0ff */
[----:B------:R1:W-:Y:S01]  /*ba40*/  @!P3 STG.E.U8 desc[UR46][R8.64+0x48], R3 ;  /* 0x000048030800b986 */ /* 0x0003e2000c10112e */
[----:B------:R-:W-:-:S02]  /*ba50*/  ISETP.LT.OR P3, PT, R217, 0x51, !P0 ;  /* 0x00000051d900780c */ /* 0x000fc40004761670 */
[----:B------:R-:W-:Y:S02]  /*ba60*/  @!P2 IADD3.X R7, R15, UR43, RZ, P5, !PT ;  /* 0x0000002b0f07ac10 */ /* 0x000fe4000affe4ff */
[C---:B------:R-:W-:Y:S01]  /*ba70*/  ISETP.LT.OR P5, PT, R217.reuse, 0x52, !P0 ;  /* 0x00000052d900780c */ /* 0x040fe200047a1670 */
[-C--:B0-----:R-:W-:Y:S02]  /*ba80*/  @!P6 IMAD R11, R208, R23.reuse, RZ ;  /* 0x00000017d00be224 */ /* 0x081fe400078e02ff */
[----:B------:R-:W-:Y:S01]  /*ba90*/  @!P2 STG.E.U8 desc[UR46][R6.64+0x49], R207 ;  /* 0x000049cf0600a986 */ /* 0x000fe2000c10112e */
[----:B------:R-:W-:Y:S01]  /*baa0*/  ISETP.LT.OR P2, PT, R217, 0x59, !P1 ;  /* 0x00000059d900780c */ /* 0x000fe20004f41670 */
[-C--:B------:R-:W-:Y:S01]  /*bab0*/  @!P4 IMAD R209, R209, R23.reuse, RZ ;  /* 0x00000017d1d1c224 */ /* 0x080fe200078e02ff */
[C---:B------:R-:W-:Y:S01]  /*bac0*/  ISETP.LT.OR P1, PT, R217.reuse, 0x5a, !P1 ;  /* 0x0000005ad900780c */ /* 0x040fe20004f21670 */
[----:B------:R0:W-:Y:S02]  /*bad0*/  @!P6 STG.E.U8 desc[UR46][R14.64+0x50], R11 ;  /* 0x0000500b0e00e986 */ /* 0x0001e4000c10112e */
[----:B------:R-:W-:Y:S01]  /*bae0*/  @!P3 IADD3 R4, P6, R14, UR44, RZ ;  /* 0x0000002c0e04bc10 */ /* 0x000fe2000ffde0ff */
[-C--:B-1----:R-:W-:Y:S01]  /*baf0*/  @!P3 IMAD R3, R210, R23.reuse, RZ ;  /* 0x00000017d203b224 */ /* 0x082fe200078e02ff */
[----:B------:R-:W-:Y:S01]  /*bb00*/  @!P4 STG.E.U8 desc[UR46][R14.64+0x51], R209 ;  /* 0x000051d10e00c986 */ /* 0x000fe2000c10112e */
[----:B------:R-:W-:Y:S01]  /*bb10*/  ISETP.LT.OR P4, PT, R217, 0x59, !P0 ;  /* 0x00000059d900780c */ /* 0x000fe20004781670 */
[----:B------:R-:W-:Y:S01]  /*bb20*/  @!P5 IMAD R211, R211, R23, RZ ;  /* 0x00000017d3d3d224 */ /* 0x000fe200078e02ff */
[----:B------:R-:W-:-:S02]  /*bb30*/  @!P3 IADD3.X R5, R15, UR43, RZ, P6, !PT ;  /* 0x0000002b0f05bc10 */ /* 0x000fc4000b7fe4ff */
[----:B------:R-:W-:Y:S02]  /*bb40*/  @!P5 IADD3 R8, P6, R14, UR44, RZ ;  /* 0x0000002c0e08dc10 */ /* 0x000fe4000ffde0ff */
[----:B------:R-:W-:Y:S01]  /*bb50*/  ISETP.LT.OR P0, PT, R217, 0x5a, !P0 ;  /* 0x0000005ad900780c */ /* 0x000fe20004701670 */
[----:B------:R1:W-:Y:S01]  /*bb60*/  @!P3 STG.E.U8 desc[UR46][R4.64+0x50], R3 ;  /* 0x000050030400b986 */ /* 0x0003e2000c10112e */
[----:B------:R-:W-:Y:S01]  /*bb70*/  @!P5 IADD3.X R9, R15, UR43, RZ, P6, !PT ;  /* 0x0000002b0f09dc10 */ /* 0x000fe2000b7fe4ff */
[-C--:B0-----:R-:W-:Y:S01]  /*bb80*/  @!P2 IMAD R11, R212, R23.reuse, RZ ;  /* 0x00000017d40ba224 */ /* 0x081fe200078e02ff */
[----:B------:R-:W-:Y:S01]  /*bb90*/  ISETP.GE.AND P3, PT, R0, 0x81, PT ;  /* 0x000000810000780c */ /* 0x000fe20003f66270 */
[-C--:B------:R-:W-:Y:S02]  /*bba0*/  @!P1 IMAD R213, R213, R23.reuse, RZ ;  /* 0x00000017d5d59224 */ /* 0x080fe400078e02ff */
[----:B------:R0:W-:Y:S01]  /*bbb0*/  @!P5 STG.E.U8 desc[UR46][R8.64+0x51], R211 ;  /* 0x000051d30800d986 */ /* 0x0001e2000c10112e */
[----:B------:R-:W-:Y:S01]  /*bbc0*/  @!P4 IADD3 R6, P5, R14, UR44, RZ ;  /* 0x0000002c0e06cc10 */ /* 0x000fe2000ffbe0ff */
[-C--:B------:R-:W-:Y:S01]  /*bbd0*/  @!P4 IMAD R13, R214, R23.reuse, RZ ;  /* 0x00000017d60dc224 */ /* 0x080fe200078e02ff */
[----:B------:R-:W-:Y:S01]  /*bbe0*/  ISETP.LT.OR P6, PT, R217, 0x1, !P3 ;  /* 0x00000001d900780c */ /* 0x000fe20005fc1670 */
[----:B------:R2:W-:Y:S01]  /*bbf0*/  @!P2 STG.E.U8 desc[UR46][R14.64+0x58], R11 ;  /* 0x0000580b0e00a986 */ /* 0x0005e2000c10112e */
[----:B------:R-:W-:Y:S01]  /*bc00*/  @!P4 IADD3.X R7, R15, UR43, RZ, P5, !PT ;  /* 0x0000002b0f07cc10 */ /* 0x000fe2000affe4ff */
[----:B-1----:R-:W-:Y:S01]  /*bc10*/  IMAD.U32 R5, RZ, RZ, UR8 ;  /* 0x00000008ff057e24 */ /* 0x002fe2000f8e00ff */
[----:B------:R-:W-:Y:S01]  /*bc20*/  ISETP.GE.AND P2, PT, R0, 0x89, PT ;  /* 0x000000890000780c */ /* 0x000fe20003f46270 */
[----:B------:R-:W-:Y:S01]  /*bc30*/  @!P1 STG.E.U8 desc[UR46][R14.64+0x59], R213 ;  /* 0x000059d50e009986 */ /* 0x000fe2000c10112e */
[----:B------:R-:W-:Y:S01]  /*bc40*/  ISETP.LT.OR P5, PT, R217, 0x2, !P3 ;  /* 0x00000002d900780c */ /* 0x000fe20005fa1670 */
[----:B------:R-:W-:Y:S01]  /*bc50*/  @!P0 IMAD R215, R215, R23, RZ ;  /* 0x00000017d7d78224 */ /* 0x000fe200078e02ff */
[----:B------:R-:W-:Y:S01]  /*bc60*/  ISETP.LT.OR P1, PT, R217, 0x1, !P2 ;  /* 0x00000001d900780c */ /* 0x000fe20005721670 */
[----:B------:R1:W-:Y:S01]  /*bc70*/  @!P4 STG.E.U8 desc[UR46][R6.64+0x58], R13 ;  /* 0x0000580d0600c986 */ /* 0x0003e2000c10112e */
[----:B0-----:R-:W-:-:S03]  /*bc80*/  @!P0 IADD3 R8, P4, R14, UR44, RZ ;  /* 0x0000002c0e088c10 */ /* 0x001fc6000ff9e0ff */
[----:B------:R-:W-:Y:S01]  /*bc90*/  @!P6 IMAD R3, R120, R23, RZ ;  /* 0x000000177803e224 */ /* 0x000fe200078e02ff */
[----:B------:R-:W-:Y:S02]  /*bca0*/  @!P0 IADD3.X R9, R15, UR43, RZ, P4, !PT ;  /* 0x0000002b0f098c10 */ /* 0x000fe4000a7fe4ff */
[----:B------:R-:W-:-:S03]  /*bcb0*/  LEA R4, P4, R5, R14, 0x7 ;  /* 0x0000000e05047211 */ /* 0x000fc600078838ff */
[----:B------:R0:W-:Y:S01]  /*bcc0*/  @!P0 STG.E.U8 desc[UR46][R8.64+0x59], R215 ;  /* 0x000059d708008986 */ /* 0x0001e2000c10112e */
[----:B------:R-:W-:Y:S01]  /*bcd0*/  IADD3.X R5, R15, UR4, RZ, P4, !PT ;  /* 0x000000040f057c10 */ /* 0x000fe2000a7fe4ff */
[-C--:B------:R-:W-:Y:S01]  /*bce0*/  @!P5 IMAD R121, R121, R23.reuse, RZ ;  /* 0x000000177979d224 */ /* 0x080fe200078e02ff */
[C---:B------:R-:W-:Y:S01]  /*bcf0*/  ISETP.LT.OR P4, PT, R217.reuse, 0x2, !P2 ;  /* 0x00000002d900780c */ /* 0x040fe20005781670 */
[----:B--2---:R-:W-:Y:S01]  /*bd00*/  @!P1 IMAD R11, R122, R23, RZ ;  /* 0x000000177a0b9224 */ /* 0x004fe200078e02ff */
[----:B-1----:R-:W-:Y:S01]  /*bd10*/  @!P1 IADD3 R6, P0, R4, UR44, RZ ;  /* 0x0000002c04069c10 */ /* 0x002fe2000ff1e0ff */
[----:B------:R1:W-:Y:S01]  /*bd20*/  @!P6 STG.E.U8 desc[UR46][R4.64], R3 ;  /* 0x000000030400e986 */ /* 0x0003e2000c10112e */
[----:B------:R-:W-:Y:S01]  /*bd30*/  ISETP.LT.OR P6, PT, R217, 0x9, !P3 ;  /* 0x00000009d900780c */ /* 0x000fe20005fc1670 */
[----:B------:R-:W-:Y:S01]  /*bd40*/  USHF.L.U64.HI UR4, UR8, 0x8, UR9 ;  /* 0x0000000808047899 */ /* 0x000fe20008010209 */
[----:B------:R-:W-:Y:S01]  /*bd50*/  @!P1 IADD3.X R7, R5, UR43, RZ, P0, !PT ;  /* 0x0000002b05079c10 */ /* 0x000fe200087fe4ff */
[----:B------:R-:W-:Y:S01]  /*bd60*/  @!P5 STG.E.U8 desc[UR46][R4.64+0x1], R121 ;  /* 0x000001790400d986 */ /* 0x000fe2000c10112e */
[----:B------:R-:W-:-:S03]  /*bd70*/  ISETP.LT.OR P0, PT, R217, 0xa, !P3 ;  /* 0x0000000ad900780c */ /* 0x000fc60005f01670 */
[----:B------:R2:W-:Y:S01]  /*bd80*/  @!P1 STG.E.U8 desc[UR46][R6.64], R11 ;  /* 0x0000000b06009986 */ /* 0x0005e2000c10112e */
[----:B------:R-:W-:Y:S01]  /*bd90*/  ISETP.LT.OR P1, PT, R217, 0x9, !P2 ;  /* 0x00000009d900780c */ /* 0x000fe20005721670 */
[----:B------:R-:W-:Y:S01]  /*bda0*/  @!P4 IMAD R123, R123, R23, RZ ;  /* 0x000000177b7bc224 */ /* 0x000fe200078e02ff */
[----:B0-----:R-:W-:-:S03]  /*bdb0*/  @!P4 IADD3 R8, P5, R4, UR44, RZ ;  /* 0x0000002c0408cc10 */ /* 0x001fc6000ffbe0ff */
[-C--:B-1----:R-:W-:Y:S01]  /*bdc0*/  @!P6 IMAD R3, R124, R23.reuse, RZ ;  /* 0x000000177c03e224 */ /* 0x082fe200078e02ff */
[----:B------:R-:W-:Y:S02]  /*bdd0*/  @!P4 IADD3.X R9, R5, UR43, RZ, P5, !PT ;  /* 0x0000002b0509cc10 */ /* 0x000fe4000affe4ff */
[----:B------:R-:W-:Y:S01]  /*bde0*/  ISETP.LT.OR P5, PT, R217, 0xa, !P2 ;  /* 0x0000000ad900780c */ /* 0x000fe200057a1670 */
[-C--:B------:R-:W-:Y:S02]  /*bdf0*/  @!P0 IMAD R125, R125, R23.reuse, RZ ;  /* 0x000000177d7d8224 */ /* 0x080fe400078e02ff */
[----:B------:R0:W-:Y:S01]  /*be00*/  @!P4 STG.E.U8 desc[UR46][R8.64+0x1], R123 ;  /* 0x0000017b0800c986 */ /* 0x0001e2000c10112e */
[----:B------:R-:W-:Y:S01]  /*be10*/  ISETP.LT.OR P4, PT, R217, 0x11, !P3 ;  /* 0x00000011d900780c */ /* 0x000fe20005f81670 */
[----:B------:R-:W-:Y:S02]  /*be20*/  @!P1 IMAD R13, R126, R23, RZ ;  /* 0x000000177e0d9224 */ /* 0x000fe400078e02ff */
[----:B------:R1:W-:Y:S01]  /*be30*/  @!P6 STG.E.U8 desc[UR46][R4.64+0x8], R3 ;  /* 0x000008030400e986 */ /* 0x0003e2000c10112e */
[----:B--2---:R-:W-:-:S03]  /*be40*/  @!P1 IADD3 R6, P6, R4, UR44, RZ ;  /* 0x0000002c04069c10 */ /* 0x004fc6000ffde0ff */
[----:B------:R-:W-:Y:S01]  /*be50*/  @!P0 STG.E.U8 desc[UR46][R4.64+0x9], R125 ;  /* 0x0000097d04008986 */ /* 0x000fe2000c10112e */
[----:B------:R-:W-:Y:S01]  /*be60*/  @!P1 IADD3.X R7, R5, UR43, RZ, P6, !PT ;  /* 0x0000002b05079c10 */ /* 0x000fe2000b7fe4ff */
[-C--:B------:R-:W-:Y:S01]  /*be70*/  @!P5 IMAD R127, R127, R23.reuse, RZ ;  /* 0x000000177f7fd224 */ /* 0x080fe200078e02ff */
[C---:B------:R-:W-:Y:S02]  /*be80*/  ISETP.LT.OR P0, PT, R217.reuse, 0x11, !P2 ;  /* 0x00000011d900780c */ /* 0x040fe40005701670 */
[----:B0-----:R-:W-:Y:S01]  /*be90*/  @!P5 IADD3 R8, P6, R4, UR44, RZ ;  /* 0x0000002c0408dc10 */ /* 0x001fe2000ffde0ff */
[----:B------:R0:W-:Y:S01]  /*bea0*/  @!P1 STG.E.U8 desc[UR46][R6.64+0x8], R13 ;  /* 0x0000080d06009986 */ /* 0x0001e2000c10112e */
[----:B------:R-:W-:Y:S01]  /*beb0*/  ISETP.LT.OR P1, PT, R217, 0x12, !P3 ;  /* 0x00000012d900780c */ /* 0x000fe20005f21670 */
[----:B-1----:R-:W-:Y:S01]  /*bec0*/  @!P4 IMAD R3, R128, R23, RZ ;  /* 0x000000178003c224 */ /* 0x002fe200078e02ff */
[----:B------:R-:W-:-:S05]  /*bed0*/  @!P5 IADD3.X R9, R5, UR43, RZ, P6, !PT ;  /* 0x0000002b0509dc10 */ /* 0x000fca000b7fe4ff */
[----:B------:R-:W-:Y:S01]  /*bee0*/  @!P5 STG.E.U8 desc[UR46][R8.64+0x9], R127 ;  /* 0x0000097f0800d986 */ /* 0x000fe2000c10112e */
[----:B------:R-:W-:Y:S02]  /*bef0*/  ISETP.LT.OR P5, PT, R217, 0x12, !P2 ;  /* 0x00000012d900780c */ /* 0x000fe400057a1670 */
[----:B------:R-:W-:Y:S01]  /*bf00*/  @!P0 IADD3 R10, P6, R4, UR44, RZ ;  /* 0x0000002c040a8c10 */ /* 0x000fe2000ffde0ff */
[-C--:B0-----:R-:W-:Y:S01]  /*bf10*/  @!P0 IMAD R13, R130, R23.reuse, RZ ;  /* 0x00000017820d8224 */ /* 0x081fe200078e02ff */
[----:B------:R0:W-:Y:S01]  /*bf20*/  @!P4 STG.E.U8 desc[UR46][R4.64+0x10], R3 ;  /* 0x000010030400c986 */ /* 0x0001e2000c10112e */
[----:B------:R-:W-:Y:S01]  /*bf30*/  @!P1 IMAD R129, R129, R23, RZ ;  /* 0x0000001781819224 */ /* 0x000fe200078e02ff */
[----:B------:R-:W-:Y:S02]  /*bf40*/  @!P0 IADD3.X R11, R5, UR43, RZ, P6, !PT ;  /* 0x0000002b050b8c10 */ /* 0x000fe4000b7fe4ff */
[C---:B------:R-:W-:Y:S02]  /*bf50*/  ISETP.LT.OR P6, PT, R217.reuse, 0x19, !P3 ;  /* 0x00000019d900780c */ /* 0x040fe40005fc1670 */
[----:B------:R-:W-:Y:S01]  /*bf60*/  @!P1 STG.E.U8 desc[UR46][R4.64+0x11], R129 ;  /* 0x0000118104009986 */ /* 0x000fe2000c10112e */
[----:B------:R-:W-:-:S02]  /*bf70*/  ISETP.LT.OR P1, PT, R217, 0x19, !P2 ;  /* 0x00000019d900780c */ /* 0x000fc40005721670 */
[----:B------:R-:W-:Y:S01]  /*bf80*/  @!P5 IADD3 R6, P4, R4, UR44, RZ ;  /* 0x0000002c0406dc10 */ /* 0x000fe2000ff9e0ff */
[----:B------:R1:W-:Y:S01]  /*bf90*/  @!P0 STG.E.U8 desc[UR46][R10.64+0x10], R13 ;  /* 0x0000100d0a008986 */ /* 0x0003e2000c10112e */
[----:B------:R-:W-:Y:S01]  /*bfa0*/  ISETP.LT.OR P0, PT, R217, 0x1a, !P3 ;  /* 0x0000001ad900780c */ /* 0x000fe20005f01670 */
[-C--:B------:R-:W-:Y:S01]  /*bfb0*/  @!P5 IMAD R131, R131, R23.reuse, RZ ;  /* 0x000000178383d224 */ /* 0x080fe200078e02ff */
[----:B------:R-:W-:Y:S02]  /*bfc0*/  @!P5 IADD3.X R7, R5, UR43, RZ, P4, !PT ;  /* 0x0000002b0507dc10 */ /* 0x000fe4000a7fe4ff */
[C---:B------:R-:W-:Y:S02]  /*bfd0*/  ISETP.LT.OR P4, PT, R217.reuse, 0x1a, !P2 ;  /* 0x0000001ad900780c */ /* 0x040fe40005781670 */
[----:B0-----:R-:W-:Y:S01]  /*bfe0*/  @!P6 IMAD R3, R132, R23, RZ ;  /* 0x000000178403e224 */ /* 0x001fe200078e02ff */
[----:B------:R0:W-:Y:S01]  /*bff0*/  @!P5 STG.E.U8 desc[UR46][R6.64+0x11], R131 ;  /* 0x000011830600d986 */ /* 0x0001e2000c10112e */
[----:B------:R-:W-:-:S03]  /*c000*/  ISETP.LT.OR P5, PT, R217, 0x21, !P3 ;  /* 0x00000021d900780c */ /* 0x000fc60005fa1670 */
[----:B------:R2:W-:Y:S01]  /*c010*/  @!P6 STG.E.U8 desc[UR46][R4.64+0x18], R3 ;  /* 0x000018030400e986 */ /* 0x0005e2000c10112e */
[----:B------:R-:W-:Y:S01]  /*c020*/  @!P1 IADD3 R8, P6, R4, UR44, RZ ;  /* 0x0000002c04089c10 */ /* 0x000fe2000ffde0ff */
[-C--:B------:R-:W-:Y:S02]  /*c030*/  @!P0 IMAD R133, R133, R23.reuse, RZ ;  /* 0x0000001785858224 */ /* 0x080fe400078e02ff */
[-C--:B-1----:R-:W-:Y:S01]  /*c040*/  @!P1 IMAD R13, R134, R23.reuse, RZ ;  /* 0x00000017860d9224 */ /* 0x082fe200078e02ff */
[----:B------:R-:W-:Y:S01]  /*c050*/  @!P1 IADD3.X R9, R5, UR43, RZ, P6, !PT ;  /* 0x0000002b05099c10 */ /* 0x000fe2000b7fe4ff */
[-C--:B------:R-:W-:Y:S01]  /*c060*/  @!P4 IMAD R135, R135, R23.reuse, RZ ;  /* 0x000000178787c224 */ /* 0x080fe200078e02ff */
[----:B------:R-:W-:Y:S01]  /*c070*/  @!P0 STG.E.U8 desc[UR46][R4.64+0x19], R133 ;  /* 0x0000198504008986 */ /* 0x000fe2000c10112e */
[C---:B------:R-:W-:Y:S02]  /*c080*/  ISETP.LT.OR P0, PT, R217.reuse, 0x21, !P2 ;  /* 0x00000021d900780c */ /* 0x040fe40005701670 */
[----:B0-----:R-:W-:Y:S01]  /*c090*/  @!P4 IADD3 R6, P6, R4, UR44, RZ ;  /* 0x0000002c0406cc10 */ /* 0x001fe2000ffde0ff */
[----:B------:R0:W-:Y:S01]  /*c0a0*/  @!P1 STG.E.U8 desc[UR46][R8.64+0x18], R13 ;  /* 0x0000180d08009986 */ /* 0x0001e2000c10112e */
[----:B------:R-:W-:Y:S01]  /*c0b0*/  ISETP.LT.OR P1, PT, R217, 0x22, !P3 ;  /* 0x00000022d900780c */ /* 0x000fe20005f21670 */
[----:B--2---:R-:W-:Y:S01]  /*c0c0*/  @!P5 IMAD R3, R136, R23, RZ ;  /* 0x000000178803d224 */ /* 0x004fe200078e02ff */
[----:B------:R-:W-:-:S05]  /*c0d0*/  @!P4 IADD3.X R7, R5, UR43, RZ, P6, !PT ;  /* 0x0000002b0507cc10 */ /* 0x000fca000b7fe4ff */
[----:B------:R1:W-:Y:S01]  /*c0e0*/  @!P4 STG.E.U8 desc[UR46][R6.64+0x19], R135 ;  /* 0x000019870600c986 */ /* 0x0003e2000c10112e */
        /* <DEDUP_REMOVED lines=9> */
[----:B-1----:R-:W-:Y:S01]  /*c180*/  @!P4 IADD3 R6, P5, R4, UR44, RZ ;  /* 0x0000002c0406cc10 */ /* 0x002fe2000ffbe0ff */
[----:B------:R1:W-:Y:S01]  /*c190*/  @!P0 STG.E.U8 desc[UR46][R10.64+0x20], R9 ;  /* 0x000020090a008986 */ /* 0x0003e2000c10112e */
[----:B------:R-:W-:Y:S01]  /*c1a0*/  ISETP.LT.OR P0, PT, R217, 0x2a, !P3 ;  /* 0x0000002ad900780c */ /* 0x000fe20005f01670 */
[-C--:B------:R-:W-:Y:S01]  /*c1b0*/  @!P4 IMAD R139, R139, R23.reuse, RZ ;  /* 0x000000178b8bc224 */ /* 0x080fe200078e02ff */
[----:B------:R-:W-:Y:S02]  /*c1c0*/  @!P4 IADD3.X R7, R5, UR43, RZ, P5, !PT ;  /* 0x0000002b0507cc10 */ /* 0x000fe4000affe4ff */
[C---:B------:R-:W-:Y:S02]  /*c1d0*/  ISETP.LT.OR P5, PT, R217.reuse, 0x2a, !P2 ;  /* 0x0000002ad900780c */ /* 0x040fe400057a1670 */
[-C--:B0-----:R-:W-:Y:S01]  /*c1e0*/  @!P6 IMAD R3, R140, R23.reuse, RZ ;  /* 0x000000178c03e224 */ /* 0x081fe200078e02ff */
[----:B------:R0:W-:Y:S01]  /*c1f0*/  @!P4 STG.E.U8 desc[UR46][R6.64+0x21], R139 ;  /* 0x0000218b0600c986 */ /* 0x0001e2000c10112e */
[----:B------:R-:W-:Y:S01]  /*c200*/  ISETP.LT.OR P4, PT, R217, 0x31, !P3 ;  /* 0x00000031d900780c */ /* 0x000fe20005f81670 */
[----:B------:R-:W-:-:S02]  /*c210*/  @!P1 IMAD R13, R142, R23, RZ ;  /* 0x000000178e0d9224 */ /* 0x000fc400078e02ff */
[----:B------:R2:W-:Y:S01]  /*c220*/  @!P6 STG.E.U8 desc[UR46][R4.64+0x28], R3 ;  /* 0x000028030400e986 */ /* 0x0005e2000c10112e */
[----:B------:R-:W-:Y:S01]  /*c230*/  @!P1 IADD3 R8, P6, R4, UR44, RZ ;  /* 0x0000002c04089c10 */ /* 0x000fe2000ffde0ff */
[----:B------:R-:W-:-:S03]  /*c240*/  @!P0 IMAD R141, R141, R23, RZ ;  /* 0x000000178d8d8224 */ /* 0x000fc600078e02ff */
[----:B-1----:R-:W-:Y:S01]  /*c250*/  @!P1 IADD3.X R9, R5, UR43, RZ, P6, !PT ;  /* 0x0000002b05099c10 */ /* 0x002fe2000b7fe4ff */
        /* <DEDUP_REMOVED lines=60> */
[----:B------:R2:W-:Y:S02]  /*c620*/  @!P6 STG.E.U8 desc[UR46][R4.64+0x48], R3 ;  /* 0x000048030400e986 */ /* 0x0005e4000c10112e */
[----:B------:R-:W-:Y:S01]  /*c630*/  @!P0 IADD3 R8, P6, R4, UR44, RZ ;  /* 0x0000002c04088c10 */ /* 0x000fe2000ffde0ff */
[-C--:B-1----:R-:W-:Y:S01]  /*c640*/  @!P0 IMAD R11, R158, R23.reuse, RZ ;  /* 0x000000179e0b8224 */ /* 0x082fe200078e02ff */
[----:B------:R-:W-:Y:S02]  /*c650*/  @!P1 STG.E.U8 desc[UR46][R4.64+0x49], R157 ;  /* 0x0000499d04009986 */ /* 0x000fe4000c10112e */
[----:B------:R-:W-:Y:S01]  /*c660*/  @!P0 IADD3.X R9, R5, UR43, RZ, P6, !PT ;  /* 0x0000002b05098c10 */ /* 0x000fe2000b7fe4ff */
[-C--:B------:R-:W-:Y:S01]  /*c670*/  @!P5 IMAD R159, R159, R23.reuse, RZ ;  /* 0x000000179f9fd224 */ /* 0x080fe200078e02ff */
[C---:B------:R-:W-:Y:S02]  /*c680*/  ISETP.LT.OR P6, PT, R217.reuse, 0x52, !P3 ;  /* 0x00000052d900780c */ /* 0x040fe40005fc1670 */
[----:B0-----:R-:W-:Y:S01]  /*c690*/  @!P5 IADD3 R6, P1, R4, UR44, RZ ;  /* 0x0000002c0406dc10 */ /* 0x001fe2000ff3e0ff */
[----:B------:R0:W-:Y:S01]  /*c6a0*/  @!P0 STG.E.U8 desc[UR46][R8.64+0x48], R11 ;  /* 0x0000480b08008986 */ /* 0x0001e2000c10112e */
[----:B------:R-:W-:Y:S01]  /*c6b0*/  ISETP.LT.OR P0, PT, R217, 0x51, !P2 ;  /* 0x00000051d900780c */ /* 0x000fe20005701670 */
[----:B--2---:R-:W-:Y:S01]  /*c6c0*/  @!P4 IMAD R3, R160, R23, RZ ;  /* 0x00000017a003c224 */ /* 0x004fe200078e02ff */
[----:B------:R-:W-:-:S02]  /*c6d0*/  @!P5 IADD3.X R7, R5, UR43, RZ, P1, !PT ;  /* 0x0000002b0507dc10 */ /* 0x000fc40008ffe4ff */
[----:B------:R-:W-:-:S03]  /*c6e0*/  ISETP.LT.OR P1, PT, R217, 0x52, !P2 ;  /* 0x00000052d900780c */ /* 0x000fc60005721670 */
[----:B------:R1:W-:Y:S01]  /*c6f0*/  @!P5 STG.E.U8 desc[UR46][R6.64+0x49], R159 ;  /* 0x0000499f0600d986 */ /* 0x0003e2000c10112e */
[----:B------:R-:W-:Y:S01]  /*c700*/  ISETP.LT.OR P5, PT, R217, 0x59, !P3 ;  /* 0x00000059d900780c */ /* 0x000fe20005fa1670 */
[-C--:B------:R-:W-:Y:S01]  /*c710*/  @!P6 IMAD R161, R161, R23.reuse, RZ ;  /* 0x00000017a1a1e224 */ /* 0x080fe200078e02ff */
[----:B------:R-:W-:Y:S01]  /*c720*/  ISETP.LT.OR P3, PT, R217, 0x5a, !P3 ;  /* 0x0000005ad900780c */ /* 0x000fe20005f61670 */
[----:B------:R2:W-:Y:S02]  /*c730*/  @!P4 STG.E.U8 desc[UR46][R4.64+0x50], R3 ;  /* 0x000050030400c986 */ /* 0x0005e4000c10112e */
[----:B0-----:R-:W-:Y:S02]  /*c740*/  @!P0 IADD3 R8, P4, R4, UR44, RZ ;  /* 0x0000002c04088c10 */ /* 0x001fe4000ff9e0ff */
[----:B------:R-:W-:Y:S02]  /*c750*/  @!P6 STG.E.U8 desc[UR46][R4.64+0x51], R161 ;  /* 0x000051a10400e986 */ /* 0x000fe4000c10112e */
[----:B------:R-:W-:Y:S01]  /*c760*/  @!P0 IADD3.X R9, R5, UR43, RZ, P4, !PT ;  /* 0x0000002b05098c10 */ /* 0x000fe2000a7fe4ff */
[-C--:B------:R-:W-:Y:S01]  /*c770*/  @!P1 IMAD R163, R163, R23.reuse, RZ ;  /* 0x00000017a3a39224 */ /* 0x080fe200078e02ff */
[C---:B------:R-:W-:Y:S01]  /*c780*/  ISETP.LT.OR P4, PT, R217.reuse, 0x59, !P2 ;  /* 0x00000059d900780c */ /* 0x040fe20005781670 */
[-C--:B-1----:R-:W-:Y:S01]  /*c790*/  @!P0 IMAD R7, R162, R23.reuse, RZ ;  /* 0x00000017a2078224 */ /* 0x082fe200078e02ff */
[----:B------:R-:W-:Y:S01]  /*c7a0*/  @!P1 IADD3 R10, P6, R4, UR44, RZ ;  /* 0x0000002c040a9c10 */ /* 0x000fe2000ffde0ff */
[----:B--2---:R-:W-:Y:S01]  /*c7b0*/  @!P5 IMAD R3, R164, R23, RZ ;  /* 0x00000017a403d224 */ /* 0x004fe200078e02ff */
[----:B------:R-:W-:-:S02]  /*c7c0*/  ISETP.LT.OR P2, PT, R217, 0x5a, !P2 ;  /* 0x0000005ad900780c */ /* 0x000fc40005741670 */
[----:B------:R0:W-:Y:S01]  /*c7d0*/  @!P0 STG.E.U8 desc[UR46][R8.64+0x50], R7 ;  /* 0x0000500708008986 */ /* 0x0001e2000c10112e */
[----:B------:R-:W-:Y:S01]  /*c7e0*/  @!P1 IADD3.X R11, R5, UR43, RZ, P6, !PT ;  /* 0x0000002b050b9c10 */ /* 0x000fe2000b7fe4ff */
[-C--:B------:R-:W-:Y:S01]  /*c7f0*/  @!P3 IMAD R165, R165, R23.reuse, RZ ;  /* 0x00000017a5a5b224 */ /* 0x080fe200078e02ff */
[C---:B------:R-:W-:Y:S01]  /*c800*/  ISETP.GE.AND P0, PT, R0.reuse, 0x109, PT ;  /* 0x000001090000780c */ /* 0x040fe20003f06270 */
[----:B------:R-:W-:Y:S02]  /*c810*/  @!P3 IMAD.MOV.U32 R6, RZ, RZ, R4 ;  /* 0x000000ffff06b224 */ /* 0x000fe400078e0004 */
[----:B------:R-:W-:Y:S01]  /*c820*/  @!P1 STG.E.U8 desc[UR46][R10.64+0x51], R163 ;  /* 0x000051a30a009986 */ /* 0x000fe2000c10112e */
[----:B------:R-:W-:Y:S01]  /*c830*/  ISETP.GE.AND P1, PT, R0, 0x101, PT ;  /* 0x000001010000780c */ /* 0x000fe20003f26270 */
[-C--:B------:R-:W-:Y:S02]  /*c840*/  @!P4 IMAD R21, R166, R23.reuse, RZ ;  /* 0x00000017a615c224 */ /* 0x080fe400078e02ff */
[----:B------:R1:W-:Y:S01]  /*c850*/  @!P5 STG.E.U8 desc[UR46][R4.64+0x58], R3 ;  /* 0x000058030400d986 */ /* 0x0003e2000c10112e */
[----:B------:R-:W-:Y:S01]  /*c860*/  @!P4 IADD3 R12, P5, R4, UR44, RZ ;  /* 0x0000002c040ccc10 */ /* 0x000fe2000ffbe0ff */
[----:B0-----:R-:W-:Y:S01]  /*c870*/  @!P3 IMAD.MOV.U32 R7, RZ, RZ, R5 ;  /* 0x000000ffff07b224 */ /* 0x001fe200078e0005 */
[----:B------:R-:W-:Y:S01]  /*c880*/  ISETP.LT.OR P6, PT, R217, 0x1, !P1 ;  /* 0x00000001d900780c */ /* 0x000fe20004fc1670 */
[----:B------:R-:W-:Y:S01]  /*c890*/  @!P2 IMAD R167, R167, R23, RZ ;  /* 0x00000017a7a7a224 */ /* 0x000fe200078e02ff */
[----:B------:R-:W-:-:S02]  /*c8a0*/  @!P4 IADD3.X R13, R5, UR43, RZ, P5, !PT ;  /* 0x0000002b050dcc10 */ /* 0x000fc4000affe4ff */
[----:B------:R0:W-:Y:S01]  /*c8b0*/  @!P3 STG.E.U8 desc[UR46][R6.64+0x59], R165 ;  /* 0x000059a50600b986 */ /* 0x0001e2000c10112e */
[C---:B------:R-:W-:Y:S02]  /*c8c0*/  ISETP.LT.OR P3, PT, R217.reuse, 0x1, !P0 ;  /* 0x00000001d900780c */ /* 0x040fe40004761670 */
[----:B------:R-:W-:Y:S01]  /*c8d0*/  ISETP.LT.OR P5, PT, R217, 0x2, !P1 ;  /* 0x00000002d900780c */ /* 0x000fe20004fa1670 */
[----:B------:R-:W-:Y:S01]  /*c8e0*/  @!P4 STG.E.U8 desc[UR46][R12.64+0x58], R21 ;  /* 0x000058150c00c986 */ /* 0x000fe2000c10112e */
[----:B------:R-:W-:Y:S01]  /*c8f0*/  @!P2 IADD3 R8, P4, R4, UR44, RZ ;  /* 0x0000002c0408ac10 */ /* 0x000fe2000ff9e0ff */
[----:B-1----:R-:W-:-:S03]  /*c900*/  IMAD.U32 R3, RZ, RZ, UR8 ;  /* 0x00000008ff037e24 */ /* 0x002fc6000f8e00ff */
[----:B------:R-:W-:Y:S02]  /*c910*/  @!P2 IADD3.X R9, R5, UR43, RZ, P4, !PT ;  /* 0x0000002b0509ac10 */ /* 0x000fe4000a7fe4ff */
[----:B------:R-:W-:Y:S01]  /*c920*/  LEA R4, P4, R3, R14, 0x8 ;  /* 0x0000000e03047211 */ /* 0x000fe200078840ff */
[-C--:B------:R-:W-:Y:S02]  /*c930*/  @!P6 IMAD R3, R72, R23.reuse, RZ ;  /* 0x000000174803e224 */ /* 0x080fe400078e02ff */
[----:B------:R1:W-:Y:S01]  /*c940*/  @!P2 STG.E.U8 desc[UR46][R8.64+0x59], R167 ;  /* 0x000059a70800a986 */ /* 0x0003e2000c10112e */
[----:B------:R-:W-:Y:S01]  /*c950*/  IADD3.X R5, R15, UR4, RZ, P4, !PT ;  /* 0x000000040f057c10 */ /* 0x000fe2000a7fe4ff */
[-C--:B------:R-:W-:Y:S01]  /*c960*/  @!P5 IMAD R73, R73, R23.reuse, RZ ;  /* 0x000000174949d224 */ /* 0x080fe200078e02ff */
[C---:B------:R-:W-:Y:S01]  /*c970*/  ISETP.LT.OR P4, PT, R217.reuse, 0x2, !P0 ;  /* 0x00000002d900780c */ /* 0x040fe20004781670 */
[----:B------:R-:W-:Y:S01]  /*c980*/  @!P3 IMAD R11, R74, R23, RZ ;  /* 0x000000174a0bb224 */ /* 0x000fe200078e02ff */
[----:B0-----:R-:W-:Y:S01]  /*c990*/  @!P3 IADD3 R6, P2, R4, UR44, RZ ;  /* 0x0000002c0406bc10 */ /* 0x001fe2000ff5e0ff */
[----:B------:R0:W-:Y:S01]  /*c9a0*/  @!P6 STG.E.U8 desc[UR46][R4.64], R3 ;  /* 0x000000030400e986 */ /* 0x0001e2000c10112e */
[----:B------:R-:W-:Y:S01]  /*c9b0*/  ISETP.LT.OR P6, PT, R217, 0x9, !P1 ;  /* 0x00000009d900780c */ /* 0x000fe20004fc1670 */
[----:B------:R-:W-:Y:S01]  /*c9c0*/  UIMAD UR4, UR9, 0x180, URZ ;  /* 0x00000180090478a4 */ /* 0x000fe2000f8e023f */
[----:B------:R-:W-:Y:S01]  /*c9d0*/  @!P3 IADD3.X R7, R5, UR43, RZ, P2, !PT ;  /* 0x0000002b0507bc10 */ /* 0x000fe200097fe4ff */
[----:B------:R-:W-:Y:S01]  /*c9e0*/  @!P5 STG.E.U8 desc[UR46][R4.64+0x1], R73 ;  /* 0x000001490400d986 */ /* 0x000fe2000c10112e */
[----:B------:R-:W-:-:S03]  /*c9f0*/  ISETP.LT.OR P2, PT, R217, 0xa, !P1 ;  /* 0x0000000ad900780c */ /* 0x000fc60004f41670 */
[----:B------:R2:W-:Y:S01]  /*ca00*/  @!P3 STG.E.U8 desc[UR46][R6.64], R11 ;  /* 0x0000000b0600b986 */ /* 0x0005e2000c10112e */
[----:B------:R-:W-:Y:S01]  /*ca10*/  ISETP.LT.OR P3, PT, R217, 0x9, !P0 ;  /* 0x00000009d900780c */ /* 0x000fe20004761670 */
[----:B------:R-:W-:Y:S01]  /*ca20*/  @!P4 IMAD R75, R75, R23, RZ ;  /* 0x000000174b4bc224 */ /* 0x000fe200078e02ff */
[----:B-1----:R-:W-:-:S03]  /*ca30*/  @!P4 IADD3 R8, P5, R4, UR44, RZ ;  /* 0x0000002c0408cc10 */ /* 0x002fc6000ffbe0ff */
[-C--:B0-----:R-:W-:Y:S01]  /*ca40*/  @!P6 IMAD R3, R76, R23.reuse, RZ ;  /* 0x000000174c03e224 */ /* 0x081fe200078e02ff */
        /* <DEDUP_REMOVED lines=82> */
[C---:B------:R-:W-:Y:S02]  /*cf70*/  ISETP.LT.OR P5, PT, R217.reuse, 0x32, !P0 ;  /* 0x00000032d900780c */ /* 0x040fe400047a1670 */
[----:B------:R-:W-:Y:S01]  /*cf80*/  @!P2 IADD3 R10, P6, R4, UR44, RZ ;  /* 0x0000002c040aac10 */ /* 0x000fe2000ffde0ff */
[----:B------:R2:W-:Y:S01]  /*cf90*/  @!P4 STG.E.U8 desc[UR46][R4.64+0x30], R3 ;  /* 0x000030030400c986 */ /* 0x0005e2000c10112e */
[-C--:B0-----:R-:W-:Y:S01]  /*cfa0*/  @!P2 IMAD R9, R98, R23.reuse, RZ ;  /* 0x000000176209a224 */ /* 0x081fe200078e02ff */
[----:B------:R-:W-:Y:S01]  /*cfb0*/  ISETP.LT.OR P4, PT, R217, 0x39, !P0 ;  /* 0x00000039d900780c */ /* 0x000fe20004781670 */
[----:B------:R-:W-:Y:S01]  /*cfc0*/  @!P3 IMAD R97, R97, R23, RZ ;  /* 0x000000176161b224 */ /* 0x000fe200078e02ff */
[----:B------:R-:W-:Y:S02]  /*cfd0*/  @!P2 IADD3.X R11, R5, UR43, RZ, P6, !PT ;  /* 0x0000002b050bac10 */ /* 0x000fe4000b7fe4ff */
[----:B------:R-:W-:-:S02]  /*cfe0*/  ISETP.LT.OR P6, PT, R217, 0x39, !P1 ;  /* 0x00000039d900780c */ /* 0x000fc40004fc1670 */
[----:B------:R-:W-:Y:S01]  /*cff0*/  @!P3 STG.E.U8 desc[UR46][R4.64+0x31], R97 ;  /* 0x000031610400b986 */ /* 0x000fe2000c10112e */
[----:B------:R-:W-:Y:S01]  /*d000*/  ISETP.LT.OR P3, PT, R217, 0x3a, !P1 ;  /* 0x0000003ad900780c */ /* 0x000fe20004f61670 */
[-C--:B------:R-:W-:Y:S02]  /*d010*/  @!P5 IMAD R99, R99, R23.reuse, RZ ;  /* 0x000000176363d224 */ /* 0x080fe400078e02ff */
[----:B------:R0:W-:Y:S01]  /*d020*/  @!P2 STG.E.U8 desc[UR46][R10.64+0x30], R9 ;  /* 0x000030090a00a986 */ /* 0x0001e2000c10112e */
[----:B-1----:R-:W-:Y:S02]  /*d030*/  @!P5 IADD3 R6, P2, R4, UR44, RZ ;  /* 0x0000002c0406dc10 */ /* 0x002fe4000ff5e0ff */
[-C--:B------:R-:W-:Y:S02]  /*d040*/  @!P4 IMAD R13, R102, R23.reuse, RZ ;  /* 0x00000017660dc224 */ /* 0x080fe400078e02ff */
[----:B------:R-:W-:Y:S02]  /*d050*/  @!P5 IADD3.X R7, R5, UR43, RZ, P2, !PT ;  /* 0x0000002b0507dc10 */ /* 0x000fe400097fe4ff */
[----:B--2---:R-:W-:Y:S01]  /*d060*/  @!P6 IMAD R3, R100, R23, RZ ;  /* 0x000000176403e224 */ /* 0x004fe200078e02ff */
[----:B------:R-:W-:-:S02]  /*d070*/  ISETP.LT.OR P2, PT, R217, 0x3a, !P0 ;  /* 0x0000003ad900780c */ /* 0x000fc40004741670 */
[----:B------:R1:W-:Y:S01]  /*d080*/  @!P5 STG.E.U8 desc[UR46][R6.64+0x31], R99 ;  /* 0x000031630600d986 */ /* 0x0003e2000c10112e */
[----:B------:R-:W-:Y:S01]  /*d090*/  @!P3 IMAD R101, R101, R23, RZ ;  /* 0x000000176565b224 */ /* 0x000fe200078e02ff */
[----:B------:R-:W-:Y:S02]  /*d0a0*/  ISETP.LT.OR P5, PT, R217, 0x41, !P1 ;  /* 0x00000041d900780c */ /* 0x000fe40004fa1670 */
[----:B------:R2:W-:Y:S01]  /*d0b0*/  @!P6 STG.E.U8 desc[UR46][R4.64+0x38], R3 ;  /* 0x000038030400e986 */ /* 0x0005e2000c10112e */
[----:B------:R-:W-:-:S03]  /*d0c0*/  @!P4 IADD3 R8, P6, R4, UR44, RZ ;  /* 0x0000002c0408cc10 */ /* 0x000fc6000ffde0ff */
[----:B------:R-:W-:Y:S01]  /*d0d0*/  @!P3 STG.E.U8 desc[UR46][R4.64+0x39], R101 ;  /* 0x000039650400b986 */ /* 0x000fe2000c10112e */
[----:B0-----:R-:W-:Y:S02]  /*d0e0*/  @!P4 IADD3.X R9, R5, UR43, RZ, P6, !PT ;  /* 0x0000002b0509cc10 */ /* 0x001fe4000b7fe4ff */
[----:B------:R-:W-:Y:S01]  /*d0f0*/  ISETP.LT.OR P3, PT, R217, 0x41, !P0 ;  /* 0x00000041d900780c */ /* 0x000fe20004761670 */
[-C--:B------:R-:W-:Y:S01]  /*d100*/  @!P2 IMAD R103, R103, R23.reuse, RZ ;  /* 0x000000176767a224 */ /* 0x080fe200078e02ff */
[----:B-1----:R-:W-:Y:S01]  /*d110*/  @!P2 IADD3 R6, P6, R4, UR44, RZ ;  /* 0x0000002c0406ac10 */ /* 0x002fe2000ffde0ff */
        /* <DEDUP_REMOVED lines=14> */
[----:B------:R-:W-:Y:S01]  /*d200*/  ISETP.LT.OR P4, PT, R217, 0x4a, !P1 ;  /* 0x0000004ad900780c */ /* 0x000fe20004f81670 */
[----:B------:R2:W-:Y:S01]  /*d210*/  @!P3 STG.E.U8 desc[UR46][R10.64+0x40], R9 ;  /* 0x000040090a00b986 */ /* 0x0005e2000c10112e */
[----:B-1----:R-:W-:Y:S01]  /*d220*/  @!P2 IADD3 R6, P3, R4, UR44, RZ ;  /* 0x0000002c0406ac10 */ /* 0x002fe2000ff7e0ff */
[----:B------:R-:W-:-:S03]  /*d230*/  @!P2 IMAD R107, R107, R23, RZ ;  /* 0x000000176b6ba224 */ /* 0x000fc600078e02ff */
[----:B------:R-:W-:Y:S02]  /*d240*/  @!P2 IADD3.X R7, R5, UR43, RZ, P3, !PT ;  /* 0x0000002b0507ac10 */ /* 0x000fe40009ffe4ff */
[-C--:B0-----:R-:W-:Y:S01]  /*d250*/  @!P6 IMAD R3, R108, R23.reuse, RZ ;  /* 0x000000176c03e224 */ /* 0x081fe200078e02ff */
[C---:B------:R-:W-:Y:S02]  /*d260*/  ISETP.LT.OR P3, PT, R217.reuse, 0x4a, !P0 ;  /* 0x0000004ad900780c */ /* 0x040fe40004761670 */
[----:B------:R0:W-:Y:S01]  /*d270*/  @!P2 STG.E.U8 desc[UR46][R6.64+0x41], R107 ;  /* 0x0000416b0600a986 */ /* 0x0001e2000c10112e */
[-C--:B------:R-:W-:Y:S01]  /*d280*/  @!P5 IMAD R13, R110, R23.reuse, RZ ;  /* 0x000000176e0dd224 */ /* 0x080fe200078e02ff */
[----:B------:R-:W-:Y:S01]  /*d290*/  ISETP.LT.OR P2, PT, R217, 0x51, !P1 ;  /* 0x00000051d900780c */ /* 0x000fe20004f41670 */
[----:B------:R-:W-:Y:S01]  /*d2a0*/  @!P4 IMAD R109, R109, R23, RZ ;  /* 0x000000176d6dc224 */ /* 0x000fe200078e02ff */
[----:B------:R1:W-:Y:S01]  /*d2b0*/  @!P6 STG.E.U8 desc[UR46][R4.64+0x48], R3 ;  /* 0x000048030400e986 */ /* 0x0003e2000c10112e */
[----:B------:R-:W-:-:S03]  /*d2c0*/  @!P5 IADD3 R8, P6, R4, UR44, RZ ;  /* 0x0000002c0408dc10 */ /* 0x000fc6000ffde0ff */
[----:B------:R-:W-:Y:S01]  /*d2d0*/  @!P4 STG.E.U8 desc[UR46][R4.64+0x49], R109 ;  /* 0x0000496d0400c986 */ /* 0x000fe2000c10112e */
[----:B--2---:R-:W-:Y:S02]  /*d2e0*/  @!P5 IADD3.X R9, R5, UR43, RZ, P6, !PT ;  /* 0x0000002b0509dc10 */ /* 0x004fe4000b7fe4ff */
[----:B------:R-:W-:Y:S01]  /*d2f0*/  ISETP.LT.OR P4, PT, R217, 0x51, !P0 ;  /* 0x00000051d900780c */ /* 0x000fe20004781670 */
[-C--:B------:R-:W-:Y:S01]  /*d300*/  @!P3 IMAD R111, R111, R23.reuse, RZ ;  /* 0x000000176f6fb224 */ /* 0x080fe200078e02ff */
[----:B0-----:R-:W-:Y:S01]  /*d310*/  @!P3 IADD3 R6, P6, R4, UR44, RZ ;  /* 0x0000002c0406bc10 */ /* 0x001fe2000ffde0ff */
[----:B------:R0:W-:Y:S01]  /*d320*/  @!P5 STG.E.U8 desc[UR46][R8.64+0x48], R13 ;  /* 0x0000480d0800d986 */ /* 0x0001e2000c10112e */
[----:B------:R-:W-:Y:S01]  /*d330*/  ISETP.LT.OR P5, PT, R217, 0x52, !P1 ;  /* 0x00000052d900780c */ /* 0x000fe20004fa1670 */
[----:B-1----:R-:W-:Y:S01]  /*d340*/  @!P2 IMAD R3, R112, R23, RZ ;  /* 0x000000177003a224 */ /* 0x002fe200078e02ff */
        /* <DEDUP_REMOVED lines=8> */
[----:B------:R-:W-:Y:S01]  /*d3d0*/  @!P4 IADD3.X R11, R5, UR43, RZ, P6, !PT ;  /* 0x0000002b050bcc10 */ /* 0x000fe2000b7fe4ff */
[----:B------:R-:W-:Y:S01]  /*d3e0*/  IMAD.U32 R13, RZ, RZ, UR8 ;  /* 0x00000008ff0d7e24 */ /* 0x000fe2000f8e00ff */
[----:B------:R-:W-:-:S02]  /*d3f0*/  ISETP.LT.OR P1, PT, R217, 0x5a, !P1 ;  /* 0x0000005ad900780c */ /* 0x000fc40004f21670 */
[----:B------:R-:W-:Y:S01]  /*d400*/  @!P5 STG.E.U8 desc[UR46][R4.64+0x51], R113 ;  /* 0x000051710400d986 */ /* 0x000fe2000c10112e */
[----:B------:R-:W-:Y:S01]  /*d410*/  ISETP.GE.AND P6, PT, R0, 0x181, PT ;  /* 0x000001810000780c */ /* 0x000fe20003fc6270 */
[-C--:B------:R-:W-:Y:S01]  /*d420*/  @!P3 IMAD R115, R115, R23.reuse, RZ ;  /* 0x000000177373b224 */ /* 0x080fe200078e02ff */
[----:B-1----:R-:W-:Y:S01]  /*d430*/  @!P3 IADD3 R6, P5, R4, UR44, RZ ;  /* 0x0000002c0406bc10 */ /* 0x002fe2000ffbe0ff */
[----:B------:R0:W-:Y:S01]  /*d440*/  @!P4 STG.E.U8 desc[UR46][R10.64+0x50], R9 ;  /* 0x000050090a00c986 */ /* 0x0001e2000c10112e */
[----:B------:R-:W-:Y:S01]  /*d450*/  ISETP.LT.OR P4, PT, R217, 0x59, !P0 ;  /* 0x00000059d900780c */ /* 0x000fe20004781670 */
[----:B------:R-:W-:Y:S01]  /*d460*/  IMAD.WIDE.U32 R14, R13, 0x180, R14 ;  /* 0x000001800d0e7825 */ /* 0x000fe200078e000e */
[----:B------:R-:W-:Y:S02]  /*d470*/  @!P3 IADD3.X R7, R5, UR43, RZ, P5, !PT ;  /* 0x0000002b0507bc10 */ /* 0x000fe4000affe4ff */
[----:B------:R-:W-:Y:S01]  /*d480*/  ISETP.LT.OR P0, PT, R217, 0x5a, !P0 ;  /* 0x0000005ad900780c */ /* 0x000fe20004701670 */
[-C--:B--2---:R-:W-:Y:S01]  /*d490*/  @!P2 IMAD R3, R116, R23.reuse, RZ ;  /* 0x000000177403a224 */ /* 0x084fe200078e02ff */
[----:B------:R-:W-:Y:S01]  /*d4a0*/  ISETP.GE.AND P5, PT, R0, 0x189, PT ;  /* 0x000001890000780c */ /* 0x000fe20003fa6270 */
[----:B------:R1:W-:Y:S01]  /*d4b0*/  @!P3 STG.E.U8 desc[UR46][R6.64+0x51], R115 ;  /* 0x000051730600b986 */ /* 0x0003e2000c10112e */
[----:B------:R-:W-:-:S02]  /*d4c0*/  @!P1 IMAD R117, R117, R23, RZ ;  /* 0x0000001775759224 */ /* 0x000fc400078e02ff */
[----:B------:R-:W-:Y:S01]  /*d4d0*/  VIADD R15, R15, UR4 ;  /* 0x000000040f0f7c36 */ /* 0x000fe20008000000 */
[----:B------:R2:W-:Y:S01]  /*d4e0*/  @!P2 STG.E.U8 desc[UR46][R4.64+0x58], R3 ;  /* 0x000058030400a986 */ /* 0x0005e2000c10112e */
[C---:B------:R-:W-:Y:S01]  /*d4f0*/  ISETP.LT.OR P2, PT, R217.reuse, 0x1, !P6 ;  /* 0x00000001d900780c */ /* 0x040fe20007741670 */
[-C--:B0-----:R-:W-:Y:S01]  /*d500*/  @!P4 IMAD R11, R118, R23.reuse, RZ ;  /* 0x00000017760bc224 */ /* 0x081fe200078e02ff */
[C---:B------:R-:W-:Y:S01]  /*d510*/  @!P4 IADD3 R8, P3, R4.reuse, UR44, RZ ;  /* 0x0000002c0408cc10 */ /* 0x040fe2000ff7e0ff */
[----:B------:R0:W-:Y:S01]  /*d520*/  @!P1 STG.E.U8 desc[UR46][R4.64+0x59], R117 ;  /* 0x0000597504009986 */ /* 0x0001e2000c10112e */
[----:B------:R-:W-:Y:S01]  /*d530*/  ISETP.LT.OR P1, PT, R217, 0x1, !P5 ;  /* 0x00000001d900780c */ /* 0x000fe20006f21670 */
[----:B------:R-:W-:Y:S01]  /*d540*/  @!P0 IMAD R119, R119, R23, RZ ;  /* 0x0000001777778224 */ /* 0x000fe200078e02ff */
[----:B------:R-:W-:Y:S02]  /*d550*/  @!P4 IADD3.X R9, R5, UR43, RZ, P3, !PT ;  /* 0x0000002b0509cc10 */ /* 0x000fe40009ffe4ff */
[----:B-1----:R-:W-:-:S03]  /*d560*/  @!P0 IADD3 R6, P3, R4, UR44, RZ ;  /* 0x0000002c04068c10 */ /* 0x002fc6000ff7e0ff */
[----:B------:R-:W-:Y:S01]  /*d570*/  @!P4 STG.E.U8 desc[UR46][R8.64+0x58], R11 ;  /* 0x0000580b0800c986 */ /* 0x000fe2000c10112e */
[----:B------:R-:W-:Y:S01]  /*d580*/  ISETP.LT.OR P4, PT, R217, 0x2, !P6 ;  /* 0x00000002d900780c */ /* 0x000fe20007781670 */
[-C--:B--2---:R-:W-:Y:S01]  /*d590*/  @!P2 IMAD R3, R24, R23.reuse, RZ ;  /* 0x000000171803a224 */ /* 0x084fe200078e02ff */
[----:B------:R-:W-:Y:S02]  /*d5a0*/  @!P0 IADD3.X R7, R5, UR43, RZ, P3, !PT ;  /* 0x0000002b05078c10 */ /* 0x000fe40009ffe4ff */
[C---:B------:R-:W-:Y:S01]  /*d5b0*/  ISETP.LT.OR P3, PT, R217.reuse, 0x2, !P5 ;  /* 0x00000002d900780c */ /* 0x040fe20006f61670 */
[----:B------:R-:W-:Y:S02]  /*d5c0*/  @!P1 IMAD R13, R26, R23, RZ ;  /* 0x000000171a0d9224 */ /* 0x000fe400078e02ff */
[----:B------:R1:W-:Y:S01]  /*d5d0*/  @!P0 STG.E.U8 desc[UR46][R6.64+0x59], R119 ;  /* 0x0000597706008986 */ /* 0x0003e2000c10112e */
[----:B------:R-:W-:-:S03]  /*d5e0*/  ISETP.LT.OR P0, PT, R217, 0x9, !P6 ;  /* 0x00000009d900780c */ /* 0x000fc60007701670 */
[----:B------:R2:W-:Y:S01]  /*d5f0*/  @!P2 STG.E.U8 desc[UR46][R14.64], R3 ;  /* 0x000000030e00a986 */ /* 0x0005e2000c10112e */
[----:B0-----:R-:W-:Y:S01]  /*d600*/  @!P1 IADD3 R4, P2, R14, UR44, RZ ;  /* 0x0000002c0e049c10 */ /* 0x001fe2000ff5e0ff */
[----:B------:R-:W-:-:S03]  /*d610*/  @!P4 IMAD R25, R25, R23, RZ ;  /* 0x000000171919c224 */ /* 0x000fc600078e02ff */
[----:B------:R-:W-:Y:S01]  /*d620*/  @!P1 IADD3.X R5, R15, UR43, RZ, P2, !PT ;  /* 0x0000002b0f059c10 */ /* 0x000fe200097fe4ff */
[-C--:B------:R-:W-:Y:S01]  /*d630*/  @!P3 IMAD R27, R27, R23.reuse, RZ ;  /* 0x000000171b1bb224 */ /* 0x080fe200078e02ff */
[----:B------:R-:W-:Y:S01]  /*d640*/  ISETP.LT.OR P2, PT, R217, 0x9, !P5 ;  /* 0x00000009d900780c */ /* 0x000fe20006f41670 */
[----:B-1----:R-:W-:Y:S02]  /*d650*/  @!P4 IMAD.MOV.U32 R6, RZ, RZ, R14 ;  /* 0x000000ffff06c224 */ /* 0x002fe400078e000e */
[----:B------:R-:W-:Y:S02]  /*d660*/  @!P4 IMAD.MOV.U32 R7, RZ, RZ, R15 ;  /* 0x000000ffff07c224 */ /* 0x000fe400078e000f */
[----:B--2---:R-:W-:-:S03]  /*d670*/  @!P0 IMAD R3, R28, R23, RZ ;  /* 0x000000171c038224 */ /* 0x004fc600078e02ff */
[----:B------:R-:W-:Y:S01]  /*d680*/  @!P4 STG.E.U8 desc[UR46][R6.64+0x1], R25 ;  /* 0x000001190600c986 */ /* 0x000fe2000c10112e */
[----:B------:R-:W-:-:S03]  /*d690*/  @!P3 IADD3 R8, P4, R14, UR44, RZ ;  /* 0x0000002c0e08bc10 */ /* 0x000fc6000ff9e0ff */
[----:B------:R0:W-:Y:S01]  /*d6a0*/  @!P1 STG.E.U8 desc[UR46][R4.64], R13 ;  /* 0x0000000d04009986 */ /* 0x0001e2000c10112e */
[----:B------:R-:W-:Y:S02]  /*d6b0*/  ISETP.LT.OR P1, PT, R217, 0xa, !P6 ;  /* 0x0000000ad900780c */ /* 0x000fe40007721670 */
[----:B------:R-:W-:Y:S02]  /*d6c0*/  @!P3 IADD3.X R9, R15, UR43, RZ, P4, !PT ;  /* 0x0000002b0f09bc10 */ /* 0x000fe4000a7fe4ff */
[----:B------:R-:W-:-:S03]  /*d6d0*/  @!P2 IADD3 R10, P4, R14, UR44, RZ ;  /* 0x0000002c0e0aac10 */ /* 0x000fc6000ff9e0ff */
[----:B------:R-:W-:Y:S01]  /*d6e0*/  @!P3 STG.E.U8 desc[UR46][R8.64+0x1], R27 ;  /* 0x0000011b0800b986 */ /* 0x000fe2000c10112e */
[----:B------:R-:W-:Y:S02]  /*d6f0*/  ISETP.LT.OR P3, PT, R217, 0xa, !P5 ;  /* 0x0000000ad900780c */ /* 0x000fe40006f61670 */
[----:B------:R-:W-:Y:S01]  /*d700*/  @!P2 IADD3.X R11, R15, UR43, RZ, P4, !PT ;  /* 0x0000002b0f0bac10 */ /* 0x000fe2000a7fe4ff */
[----:B0-----:R-:W-:Y:S01]  /*d710*/  @!P0 IMAD.MOV.U32 R4, RZ, RZ, R14 ;  /* 0x000000ffff048224 */ /* 0x001fe200078e000e */
[----:B------:R-:W-:Y:S01]  /*d720*/  ISETP.LT.OR P4, PT, R217, 0x12, !P6 ;  /* 0x00000012d900780c */ /* 0x000fe20007781670 */
[----:B------:R-:W-:Y:S02]  /*d730*/  @!P0 IMAD.MOV.U32 R5, RZ, RZ, R15 ;  /* 0x000000ffff058224 */ /* 0x000fe400078e000f */
[-C--:B------:R-:W-:Y:S02]  /*d740*/  @!P1 IMAD R29, R29, R23.reuse, RZ ;  /* 0x000000171d1d9224 */ /* 0x080fe400078e02ff */
[----:B------:R-:W-:Y:S01]  /*d750*/  @!P2 IMAD R13, R30, R23, RZ ;  /* 0x000000171e0da224 */ /* 0x000fe200078e02ff */
[----:B------:R0:W-:Y:S01]  /*d760*/  @!P0 STG.E.U8 desc[UR46][R4.64+0x8], R3 ;  /* 0x0000080304008986 */ /* 0x0001e2000c10112e */
[----:B------:R-:W-:-:S02]  /*d770*/  ISETP.LT.OR P0, PT, R217, 0x11, !P6 ;  /* 0x00000011d900780c */ /* 0x000fc40007701670 */
[----:B------:R-:W-:-:S04]  /*d780*/  @!P3 IMAD R31, R31, R23, RZ ;  /* 0x000000171f1fb224 */ /* 0x000fc800078e02ff */
[----:B------:R-:W-:Y:S02]  /*d790*/  @!P4 IMAD R33, R33, R23, RZ ;  /* 0x000000172121c224 */ /* 0x000fe400078e02ff */
[----:B0-----:R-:W-:Y:S02]  /*d7a0*/  @!P1 IMAD.MOV.U32 R4, RZ, RZ, R14 ;  /* 0x000000ffff049224 */ /* 0x001fe400078e000e */
[----:B------:R-:W-:-:S03]  /*d7b0*/  @!P1 IMAD.MOV.U32 R5, RZ, RZ, R15 ;  /* 0x000000ffff059224 */ /* 0x000fc600078e000f */
[----:B------:R-:W-:Y:S02]  /*d7c0*/  @!P0 IMAD R3, R32, R23, RZ ;  /* 0x0000001720038224 */ /* 0x000fe400078e02ff */
[----:B------:R0:W-:Y:S01]  /*d7d0*/  @!P1 STG.E.U8 desc[UR46][R4.64+0x9], R29 ;  /* 0x0000091d04009986 */ /* 0x0001e2000c10112e */
[----:B------:R-:W-:-:S03]  /*d7e0*/  ISETP.LT.OR P1, PT, R217, 0x11, !P5 ;  /* 0x00000011d900780c */ /* 0x000fc60006f21670 */
[----:B------:R1:W-:Y:S01]  /*d7f0*/  @!P2 STG.E.U8 desc[UR46][R10.64+0x8], R13 ;  /* 0x0000080d0a00a986 */ /* 0x0003e2000c10112e */
[----:B------:R-:W-:-:S04]  /*d800*/  @!P3 IADD3 R6, P2, R14, UR44, RZ ;  /* 0x0000002c0e06bc10 */ /* 0x000fc8000ff5e0ff */
[----:B------:R-:W-:Y:S02]  /*d810*/  @!P3 IADD3.X R7, R15, UR43, RZ, P2, !PT ;  /* 0x0000002b0f07bc10 */ /* 0x000fe400097fe4ff */
[C---:B------:R-:W-:Y:S01]  /*d820*/  ISETP.LT.OR P2, PT, R217.reuse, 0x12, !P5 ;  /* 0x00000012d900780c */ /* 0x040fe20006f41670 */
[----:B0-----:R-:W-:Y:S02]  /*d830*/  @!P0 IMAD.MOV.U32 R4, RZ, RZ, R14 ;  /* 0x000000ffff048224 */ /* 0x001fe400078e000e */
[----:B------:R-:W-:Y:S01]  /*d840*/  @!P0 IMAD.MOV.U32 R5, RZ, RZ, R15 ;  /* 0x000000ffff058224 */ /* 0x000fe200078e000f */
[----:B------:R-:W-:Y:S01]  /*d850*/  @!P3 STG.E.U8 desc[UR46][R6.64+0x9], R31 ;  /* 0x0000091f0600b986 */ /* 0x000fe2000c10112e */
[----:B------:R-:W-:Y:S01]  /*d860*/  @!P1 IADD3 R8, P3, R14, UR44, RZ ;  /* 0x0000002c0e089c10 */ /* 0x000fe2000ff7e0ff */
[----:B-1----:R-:W-:Y:S02]  /*d870*/  @!P1 IMAD R13, R34, R23, RZ ;  /* 0x00000017220d9224 */ /* 0x002fe400078e02ff */
[----:B------:R0:W-:Y:S01]  /*d880*/  @!P0 STG.E.U8 desc[UR46][R4.64+0x10], R3 ;  /* 0x0000100304008986 */ /* 0x0001e2000c10112e */
[----:B------:R-:W-:-:S02]  /*d890*/  ISETP.LT.OR P0, PT, R217, 0x19, !P6 ;  /* 0x00000019d900780c */ /* 0x000fc40007701670 */
[----:B------:R-:W-:Y:S02]  /*d8a0*/  @!P1 IADD3.X R9, R15, UR43, RZ, P3, !PT ;  /* 0x0000002b0f099c10 */ /* 0x000fe40009ffe4ff */
[----:B------:R-:W-:Y:S01]  /*d8b0*/  ISETP.LT.OR P3, PT, R217, 0x19, !P5 ;  /* 0x00000019d900780c */ /* 0x000fe20006f61670 */
[----:B------:R-:W-:Y:S02]  /*d8c0*/  @!P2 IMAD R35, R35, R23, RZ ;  /* 0x000000172323a224 */ /* 0x000fe400078e02ff */
[----:B0-----:R-:W-:Y:S02]  /*d8d0*/  @!P4 IMAD.MOV.U32 R4, RZ, RZ, R14 ;  /* 0x000000ffff04c224 */ /* 0x001fe400078e000e */
[----:B------:R-:W-:-:S04]  /*d8e0*/  @!P4 IMAD.MOV.U32 R5, RZ, RZ, R15 ;  /* 0x000000ffff05c224 */ /* 0x000fc800078e000f */
[----:B------:R-:W-:Y:S01]  /*d8f0*/  @!P0 IMAD R3, R36, R23, RZ ;  /* 0x0000001724038224 */ /* 0x000fe200078e02ff */
[----:B------:R0:W-:Y:S01]  /*d900*/  @!P4 STG.E.U8 desc[UR46][R4.64+0x11], R33 ;  /* 0x000011210400c986 */ /* 0x0001e2000c10112e */
[----:B------:R-:W-:-:S03]  /*d910*/  @!P2 IADD3 R6, P4, R14, UR44, RZ ;  /* 0x0000002c0e06ac10 */ /* 0x000fc6000ff9e0ff */
[----:B------:R1:W-:Y:S01]  /*d920*/  @!P1 STG.E.U8 desc[UR46][R8.64+0x10], R13 ;  /* 0x0000100d08009986 */ /* 0x0003e2000c10112e */
[----:B------:R-:W-:Y:S02]  /*d930*/  ISETP.LT.OR P1, PT, R217, 0x1a, !P6 ;  /* 0x0000001ad900780c */ /* 0x000fe40007721670 */
[----:B------:R-:W-:Y:S02]  /*d940*/  @!P2 IADD3.X R7, R15, UR43, RZ, P4, !PT ;  /* 0x0000002b0f07ac10 */ /* 0x000fe4000a7fe4ff */
[----:B------:R-:W-:Y:S01]  /*d950*/  @!P3 IADD3 R10, P4, R14, UR44, RZ ;  /* 0x0000002c0e0abc10 */ /* 0x000fe2000ff9e0ff */
[----:B0-----:R-:W-:Y:S02]  /*d960*/  @!P0 IMAD.MOV.U32 R4, RZ, RZ, R14 ;  /* 0x000000ffff048224 */ /* 0x001fe400078e000e */
[----:B------:R-:W-:Y:S01]  /*d970*/  @!P2 STG.E.U8 desc[UR46][R6.64+0x11], R35 ;  /* 0x000011230600a986 */ /* 0x000fe2000c10112e */
[----:B------:R-:W-:Y:S01]  /*d980*/  @!P0 IMAD.MOV.U32 R5, RZ, RZ, R15 ;  /* 0x000000ffff058224 */ /* 0x000fe200078e000f */
[----:B------:R-:W-:Y:S01]  /*d990*/  ISETP.LT.OR P2, PT, R217, 0x1a, !P5 ;  /* 0x0000001ad900780c */ /* 0x000fe20006f41670 */
[----:B-1----:R-:W-:Y:S01]  /*d9a0*/  @!P3 IMAD R9, R38, R23, RZ ;  /* 0x000000172609b224 */ /* 0x002fe200078e02ff */
[----:B------:R-:W-:-:S02]  /*d9b0*/  @!P3 IADD3.X R11, R15, UR43, RZ, P4, !PT ;  /* 0x0000002b0f0bbc10 */ /* 0x000fc4000a7fe4ff */
[----:B------:R-:W-:Y:S01]  /*d9c0*/  @!P1 IMAD R37, R37, R23, RZ ;  /* 0x0000001725259224 */ /* 0x000fe200078e02ff */
[----:B------:R0:W-:Y:S01]  /*d9d0*/  @!P0 STG.E.U8 desc[UR46][R4.64+0x18], R3 ;  /* 0x0000180304008986 */ /* 0x0001e2000c10112e */
[C---:B------:R-:W-:Y:S02]  /*d9e0*/  ISETP.LT.OR P0, PT, R217.reuse, 0x21, !P6 ;  /* 0x00000021d900780c */ /* 0x040fe40007701670 */
[----:B------:R-:W-:-:S05]  /*d9f0*/  ISETP.LT.OR P4, PT, R217, 0x22, !P6 ;  /* 0x00000022d900780c */ /* 0x000fca0007781670 */
[-C--:B------:R-:W-:Y:S02]  /*da00*/  @!P2 IMAD R39, R39, R23.reuse, RZ ;  /* 0x000000172727a224 */ /* 0x080fe400078e02ff */
[----:B0-----:R-:W-:Y:S02]  /*da10*/  @!P1 IMAD.MOV.U32 R4, RZ, RZ, R14 ;  /* 0x000000ffff049224 */ /* 0x001fe400078e000e */
[----:B------:R-:W-:Y:S02]  /*da20*/  @!P1 IMAD.MOV.U32 R5, RZ, RZ, R15 ;  /* 0x000000ffff059224 */ /* 0x000fe400078e000f */
[-C--:B------:R-:W-:Y:S02]  /*da30*/  @!P0 IMAD R3, R40, R23.reuse, RZ ;  /* 0x0000001728038224 */ /* 0x080fe400078e02ff */
[----:B------:R-:W-:Y:S01]  /*da40*/  @!P4 IMAD R41, R41, R23, RZ ;  /* 0x000000172929c224 */ /* 0x000fe200078e02ff */
        /* <DEDUP_REMOVED lines=10> */
[----:B------:R-:W-:Y:S02]  /*daf0*/  @!P1 IMAD R13, R42, R23, RZ ;  /* 0x000000172a0d9224 */ /* 0x000fe400078e02ff */
[----:B------:R0:W-:Y:S01]  /*db00*/  @!P0 STG.E.U8 desc[UR46][R4.64+0x20], R3 ;  /* 0x0000200304008986 */ /* 0x0001e2000c10112e */
[----:B------:R-:W-:-:S02]  /*db10*/  ISETP.LT.OR P0, PT, R217, 0x29, !P6 ;  /* 0x00000029d900780c */ /* 0x000fc40007701670 */
[----:B-1----:R-:W-:Y:S02]  /*db20*/  @!P1 IADD3.X R9, R15, UR43, RZ, P2, !PT ;  /* 0x0000002b0f099c10 */ /* 0x002fe400097fe4ff */
        /* <DEDUP_REMOVED lines=84> */
[----:B------:R-:W-:-:S04]  /*e070*/  @!P0 IMAD R3, R60, R23, RZ ;  /* 0x000000173c038224 */ /* 0x000fc800078e02ff */
[----:B------:R-:W-:Y:S01]  /*e080*/  @!P2 IMAD R61, R61, R23, RZ ;  /* 0x000000173d3da224 */ /* 0x000fe200078e02ff */
[----:B------:R0:W-:Y:S01]  /*e090*/  @!P4 STG.E.U8 desc[UR46][R4.64+0x41], R57 ;  /* 0x000041390400c986 */ /* 0x0001e2000c10112e */
[----:B------:R-:W-:-:S03]  /*e0a0*/  @!P3 IADD3 R6, P4, R14, UR44, RZ ;  /* 0x0000002c0e06bc10 */ /* 0x000fc6000ff9e0ff */
[----:B------:R1:W-:Y:S01]  /*e0b0*/  @!P1 STG.E.U8 desc[UR46][R8.64+0x40], R11 ;  /* 0x0000400b08009986 */ /* 0x0003e2000c10112e */
[----:B------:R-:W-:Y:S02]  /*e0c0*/  ISETP.LT.OR P1, PT, R217, 0x49, !P5 ;  /* 0x00000049d900780c */ /* 0x000fe40006f21670 */
[----:B------:R-:W-:Y:S02]  /*e0d0*/  @!P3 IADD3.X R7, R15, UR43, RZ, P4, !PT ;  /* 0x0000002b0f07bc10 */ /* 0x000fe4000a7fe4ff */
[C---:B------:R-:W-:Y:S01]  /*e0e0*/  ISETP.LT.OR P4, PT, R217.reuse, 0x4a, !P5 ;  /* 0x0000004ad900780c */ /* 0x040fe20006f81670 */
[----:B0-----:R-:W-:Y:S02]  /*e0f0*/  @!P0 IMAD.MOV.U32 R4, RZ, RZ, R14 ;  /* 0x000000ffff048224 */ /* 0x001fe400078e000e */
[----:B------:R-:W-:Y:S01]  /*e100*/  @!P3 STG.E.U8 desc[UR46][R6.64+0x41], R59 ;  /* 0x0000413b0600b986 */ /* 0x000fe2000c10112e */
[----:B------:R-:W-:Y:S01]  /*e110*/  @!P0 IMAD.MOV.U32 R5, RZ, RZ, R15 ;  /* 0x000000ffff058224 */ /* 0x000fe200078e000f */
[----:B------:R-:W-:-:S04]  /*e120*/  ISETP.LT.OR P3, PT, R217, 0x51, !P6 ;  /* 0x00000051d900780c */ /* 0x000fc80007761670 */
[-C--:B------:R-:W-:Y:S01]  /*e130*/  @!P1 IMAD R13, R62, R23.reuse, RZ ;  /* 0x000000173e0d9224 */ /* 0x080fe200078e02ff */
[----:B------:R0:W-:Y:S01]  /*e140*/  @!P0 STG.E.U8 desc[UR46][R4.64+0x48], R3 ;  /* 0x0000480304008986 */ /* 0x0001e2000c10112e */
[----:B-1----:R-:W-:Y:S02]  /*e150*/  @!P1 IADD3 R8, P0, R14, UR44, RZ ;  /* 0x0000002c0e089c10 */ /* 0x002fe4000ff1e0ff */
[----:B------:R-:W-:Y:S02]  /*e160*/  @!P4 IMAD R63, R63, R23, RZ ;  /* 0x000000173f3fc224 */ /* 0x000fe400078e02ff */
[----:B------:R-:W-:Y:S02]  /*e170*/  @!P1 IADD3.X R9, R15, UR43, RZ, P0, !PT ;  /* 0x0000002b0f099c10 */ /* 0x000fe400087fe4ff */
[----:B------:R-:W-:Y:S01]  /*e180*/  ISETP.LT.OR P0, PT, R217, 0x52, !P6 ;  /* 0x00000052d900780c */ /* 0x000fe20007701670 */
[----:B0-----:R-:W-:Y:S02]  /*e190*/  @!P2 IMAD.MOV.U32 R4, RZ, RZ, R14 ;  /* 0x000000ffff04a224 */ /* 0x001fe400078e000e */
[----:B------:R-:W-:-:S02]  /*e1a0*/  @!P2 IMAD.MOV.U32 R5, RZ, RZ, R15 ;  /* 0x000000ffff05a224 */ /* 0x000fc400078e000f */
[----:B------:R-:W-:-:S03]  /*e1b0*/  @!P3 IMAD R3, R64, R23, RZ ;  /* 0x000000174003b224 */ /* 0x000fc600078e02ff */
[----:B------:R0:W-:Y:S01]  /*e1c0*/  @!P2 STG.E.U8 desc[UR46][R4.64+0x49], R61 ;  /* 0x0000493d0400a986 */ /* 0x0001e2000c10112e */
[----:B------:R-:W-:-:S04]  /*e1d0*/  @!P4 IADD3 R10, P2, R14, UR44, RZ ;  /* 0x0000002c0e0acc10 */ /* 0x000fc8000ff5e0ff */
[----:B------:R-:W-:Y:S01]  /*e1e0*/  @!P0 IMAD R65, R65, R23, RZ ;  /* 0x0000001741418224 */ /* 0x000fe200078e02ff */
[----:B------:R-:W-:Y:S01]  /*e1f0*/  @!P1 STG.E.U8 desc[UR46][R8.64+0x48], R13 ;  /* 0x0000480d08009986 */ /* 0x000fe2000c10112e */
[----:B------:R-:W-:Y:S02]  /*e200*/  @!P4 IADD3.X R11, R15, UR43, RZ, P2, !PT ;  /* 0x0000002b0f0bcc10 */ /* 0x000fe400097fe4ff */
[C---:B------:R-:W-:Y:S02]  /*e210*/  ISETP.LT.OR P1, PT, R217.reuse, 0x51, !P5 ;  /* 0x00000051d900780c */ /* 0x040fe40006f21670 */
[C---:B------:R-:W-:Y:S01]  /*e220*/  ISETP.LT.OR P2, PT, R217.reuse, 0x59, !P6 ;  /* 0x00000059d900780c */ /* 0x040fe20007741670 */
[----:B------:R-:W-:Y:S01]  /*e230*/  @!P4 STG.E.U8 desc[UR46][R10.64+0x49], R63 ;  /* 0x0000493f0a00c986 */ /* 0x000fe2000c10112e */
[C---:B------:R-:W-:Y:S01]  /*e240*/  ISETP.LT.OR P4, PT, R217.reuse, 0x59, !P5 ;  /* 0x00000059d900780c */ /* 0x040fe20006f81670 */
[----:B0-----:R-:W-:Y:S01]  /*e250*/  @!P3 IMAD.MOV.U32 R4, RZ, RZ, R14 ;  /* 0x000000ffff04b224 */ /* 0x001fe200078e000e */
[----:B------:R-:W-:Y:S01]  /*e260*/  ISETP.LT.OR P6, PT, R217, 0x5a, !P6 ;  /* 0x0000005ad900780c */ /* 0x000fe200077c1670 */
[----:B------:R-:W-:-:S05]  /*e270*/  @!P3 IMAD.MOV.U32 R5, RZ, RZ, R15 ;  /* 0x000000ffff05b224 */ /* 0x000fca00078e000f */
[----:B------:R0:W-:Y:S01]  /*e280*/  @!P3 STG.E.U8 desc[UR46][R4.64+0x50], R3 ;  /* 0x000050030400b986 */ /* 0x0001e2000c10112e */
[C---:B------:R-:W-:Y:S01]  /*e290*/  ISETP.LT.OR P3, PT, R217.reuse, 0x52, !P5 ;  /* 0x00000052d900780c */ /* 0x040fe20006f61670 */
[-C--:B------:R-:W-:Y:S01]  /*e2a0*/  @!P1 IMAD R21, R66, R23.reuse, RZ ;  /* 0x0000001742159224 */ /* 0x080fe200078e02ff */
[----:B------:R-:W-:Y:S02]  /*e2b0*/  ISETP.LT.OR P5, PT, R217, 0x5a, !P5 ;  /* 0x0000005ad900780c */ /* 0x000fe40006fa1670 */
[-C--:B------:R-:W-:Y:S02]  /*e2c0*/  @!P4 IMAD R25, R70, R23.reuse, RZ ;  /* 0x000000174619c224 */ /* 0x080fe400078e02ff */
[----:B------:R-:W-:Y:S02]  /*e2d0*/  @!P6 IMAD R69, R69, R23, RZ ;  /* 0x000000174545e224 */ /* 0x000fe400078e02ff */
[----:B0-----:R-:W-:Y:S02]  /*e2e0*/  @!P0 IMAD.MOV.U32 R4, RZ, RZ, R14 ;  /* 0x000000ffff048224 */ /* 0x001fe400078e000e */
[----:B------:R-:W-:-:S03]  /*e2f0*/  @!P0 IMAD.MOV.U32 R5, RZ, RZ, R15 ;  /* 0x000000ffff058224 */ /* 0x000fc600078e000f */
[-C--:B------:R-:W-:Y:S02]  /*e300*/  @!P3 IMAD R67, R67, R23.reuse, RZ ;  /* 0x000000174343b224 */ /* 0x080fe400078e02ff */
[-C--:B------:R-:W-:Y:S01]  /*e310*/  @!P2 IMAD R3, R68, R23.reuse, RZ ;  /* 0x000000174403a224 */ /* 0x080fe200078e02ff */
[----:B------:R0:W-:Y:S01]  /*e320*/  @!P0 STG.E.U8 desc[UR46][R4.64+0x51], R65 ;  /* 0x0000514104008986 */ /* 0x0001e2000c10112e */
[----:B------:R-:W-:Y:S01]  /*e330*/  @!P1 IADD3 R6, P0, R14, UR44, RZ ;  /* 0x0000002c0e069c10 */ /* 0x000fe2000ff1e0ff */
[----:B------:R-:W-:-:S03]  /*e340*/  @!P5 IMAD R71, R71, R23, RZ ;  /* 0x000000174747d224 */ /* 0x000fc600078e02ff */
[----:B------:R-:W-:Y:S02]  /*e350*/  @!P1 IADD3.X R7, R15, UR43, RZ, P0, !PT ;  /* 0x0000002b0f079c10 */ /* 0x000fe400087fe4ff */
[----:B------:R-:W-:-:S03]  /*e360*/  @!P3 IADD3 R8, P0, R14, UR44, RZ ;  /* 0x0000002c0e08bc10 */ /* 0x000fc6000ff1e0ff */
[----:B------:R4:W-:Y:S01]  /*e370*/  @!P1 STG.E.U8 desc[UR46][R6.64+0x50], R21 ;  /* 0x0000501506009986 */ /* 0x0009e2000c10112e */
[C---:B------:R-:W-:Y:S01]  /*e380*/  @!P4 IADD3 R10, P1, R14.reuse, UR44, RZ ;  /* 0x0000002c0e0acc10 */ /* 0x040fe2000ff3e0ff */
[----:B0-----:R-:W-:Y:S01]  /*e390*/  @!P2 IMAD.MOV.U32 R4, RZ, RZ, R14 ;  /* 0x000000ffff04a224 */ /* 0x001fe200078e000e */
[C---:B------:R-:W-:Y:S01]  /*e3a0*/  @!P3 IADD3.X R9, R15.reuse, UR43, RZ, P0, !PT ;  /* 0x0000002b0f09bc10 */ /* 0x040fe200087fe4ff */
[----:B------:R-:W-:Y:S01]  /*e3b0*/  @!P2 IMAD.MOV.U32 R5, RZ, RZ, R15 ;  /* 0x000000ffff05a224 */ /* 0x000fe200078e000f */
[----:B------:R-:W-:Y:S02]  /*e3c0*/  @!P5 IADD3 R12, P0, R14, UR44, RZ ;  /* 0x0000002c0e0cdc10 */ /* 0x000fe4000ff1e0ff */
[C---:B------:R-:W-:Y:S01]  /*e3d0*/  @!P4 IADD3.X R11, R15.reuse, UR43, RZ, P1, !PT ;  /* 0x0000002b0f0bcc10 */ /* 0x040fe20008ffe4ff */
[----:B------:R4:W-:Y:S01]  /*e3e0*/  @!P3 STG.E.U8 desc[UR46][R8.64+0x51], R67 ;  /* 0x000051430800b986 */ /* 0x0009e2000c10112e */
[----:B------:R-:W-:-:S03]  /*e3f0*/  @!P5 IADD3.X R13, R15, UR43, RZ, P0, !PT ;  /* 0x0000002b0f0ddc10 */ /* 0x000fc600087fe4ff */
[----:B------:R4:W-:Y:S04]  /*e400*/  @!P2 STG.E.U8 desc[UR46][R4.64+0x58], R3 ;  /* 0x000058030400a986 */ /* 0x0009e8000c10112e */
[----:B------:R4:W-:Y:S04]  /*e410*/  @!P6 STG.E.U8 desc[UR46][R14.64+0x59], R69 ;  /* 0x000059450e00e986 */ /* 0x0009e8000c10112e */
[----:B------:R4:W-:Y:S04]  /*e420*/  @!P4 STG.E.U8 desc[UR46][R10.64+0x58], R25 ;  /* 0x000058190a00c986 */ /* 0x0009e8000c10112e */
[----:B------:R4:W-:Y:S02]  /*e430*/  @!P5 STG.E.U8 desc[UR46][R12.64+0x59], R71 ;  /* 0x000059470c00d986 */ /* 0x0009e4000c10112e */
.L_x_416:
[----:B------:R-:W-:Y:S05]  /*e440*/  BSYNC B0 ;  /* 0x0000000000007941 */ /* 0x000fea0003800000 */
.L_x_32:
[----:B------:R-:W-:Y:S01]  /*e450*/  ULDC UR4, c[0x0][0xc] ;  /* 0x0000030000047ab9 */ /* 0x000fe20000000800 */
[----:B------:R-:W-:Y:S01]  /*e460*/  ULDC UR5, c[0x0][0x10] ;  /* 0x0000040000057ab9 */ /* 0x000fe20000000800 */
[----:B--2-4-:R-:W2:Y:S01]  /*e470*/  LDC R3, c[0x0][0x14] ;  /* 0x00000500ff037b82 */ /* 0x014ea20000000800 */
[----:B------:R-:W-:Y:S01]  /*e480*/  UIMAD.WIDE.U32 UR4, UR4, UR5, URZ ;  /* 0x00000005040472a5 */ /* 0x000fe2000f8e003f */
[----:B------:R-:W-:Y:S01]  /*e490*/  PRMT R0, RZ, 0x7610, R0 ;  /* 0x00007610ff007816 */ /* 0x000fe20000000000 */
[----:B------:R-:W-:Y:S01]  /*e4a0*/  UMOV UR41, 0xffffffff ;  /* 0xffffffff00297882 */ /* 0x000fe20000000000 */
[----:B------:R-:W-:-:S03]  /*e4b0*/  UMOV UR42, 0xffffffff ;  /* 0xffffffff002a7882 */ /* 0x000fc60000000000 */
[----:B--2---:R-:W-:-:S04]  /*e4c0*/  IMAD.WIDE.U32 R16, R3, UR4, R16 ;  /* 0x0000000403107c25 */ /* 0x004fc8000f8e0010 */
[----:B------:R-:W-:Y:S01]  /*e4d0*/  IMAD R3, R3, UR5, RZ ;  /* 0x0000000503037c24 */ /* 0x000fe2000f8e02ff */
[----:B------:R-:W-:Y:S02]  /*e4e0*/  ULDC.64 UR4, c[0x0][0x650] ;  /* 0x0001940000047ab9 */ /* 0x000fe40000000a00 */
[----:B------:R-:W-:Y:S01]  /*e4f0*/  ISETP.GE.U32.AND P0, PT, R16, UR4, PT ;  /* 0x0000000410007c0c */ /* 0x000fe2000bf06070 */
[----:B------:R-:W-:-:S05]  /*e500*/  IMAD.IADD R17, R17, 0x1, R3 ;  /* 0x0000000111117824 */ /* 0x000fca00078e0203 */
[----:B------:R-:W-:-:S13]  /*e510*/  ISETP.GE.U32.AND.EX P0, PT, R17, UR5, PT, P0 ;  /* 0x0000000511007c0c */ /* 0x000fda000bf06100 */
[----:B------:R-:W-:Y:S05]  /*e520*/  @P0 BRA `(.L_x_417) ;  /* 0x0000000400880947 */ /* 0x000fea0003800000 */
[----:B------:R-:W2:Y:S01]  /*e530*/  S2UR UR6, SR_CTAID.X ;  /* 0x00000000000679c3 */ /* 0x000ea20000002500 */
[----:B------:R-:W-:Y:S01]  /*e540*/  ULDC.64 UR12, c[0x0][0x628] ;  /* 0x00018a00000c7ab9 */ /* 0x000fe20000000a00 */
[----:B------:R-:W-:Y:S01]  /*e550*/  ULDC UR4, c[0x0][0x150] ;  /* 0x0000540000047ab9 */ /* 0x000fe20000000800 */
[----:B------:R-:W-:Y:S01]  /*e560*/  ISETP.NE.U32.AND P0, PT, RZ, UR12, PT ;  /* 0x0000000cff007c0c */ /* 0x000fe2000bf05070 */
[----:B------:R-:W-:Y:S01]  /*e570*/  ULDC UR15, c[0x0][0x630] ;  /* 0x00018c00000f7ab9 */ /* 0x000fe20000000800 */
[C---:B------:R-:W-:Y:S01]  /*e580*/  R2UR UR16, R16.reuse ;  /* 0x00000000101072ca */ /* 0x040fe200000e0000 */
[----:B------:R-:W-:Y:S01]  /*e590*/  ULDC UR18, c[0x0][0x154] ;  /* 0x0000550000127ab9 */ /* 0x000fe20000000800 */
[----:B------:R-:W-:Y:S01]  /*e5a0*/  ISETP.NE.AND.EX P0, PT, RZ, UR13, PT, P0 ;  /* 0x0000000dff007c0c */ /* 0x000fe2000bf05300 */
[----:B------:R-:W4:Y:S01]  /*e5b0*/  S2UR UR19, SR_CTAID.Y ;  /* 0x00000000001379c3 */ /* 0x000f220000002600 */
[----:B------:R-:W-:Y:S02]  /*e5c0*/  R2UR UR17, R17 ;  /* 0x00000000111172ca */ /* 0x000fe400000e0000 */
[----:B------:R-:W-:-:S02]  /*e5d0*/  R2UR UR10, R16 ;  /* 0x00000000100a72ca */ /* 0x000fc400000e0000 */
[----:B------:R-:W-:Y:S02]  /*e5e0*/  R2UR UR11, R17 ;  /* 0x00000000110b72ca */ /* 0x000fe400000e0000 */
[----:B--2---:R-:W-:-:S05]  /*e5f0*/  I2FP.F32.U32 R0, UR6 ;  /* 0x0000000600007c45 */ /* 0x004fca0008201000 */
[----:B------:R-:W-:-:S04]  /*e600*/  FMUL R0, R0, UR4 ;  /* 0x0000000400007c20 */ /* 0x000fc80008400000 */
[----:B------:R2:W0:Y:S01]  /*e610*/  F2I.U32.TRUNC.NTZ R3, R0 ;  /* 0x0000000000037305 */ /* 0x000422000020f000 */
[----:B----4-:R-:W-:Y:S05]  /*e620*/  @!P0 BRA `(.L_x_418) ;  /* 0x0000000000308947 */ /* 0x010fea0003800000 */
        /* <DEDUP_REMOVED lines=12> */
.L_x_418:
[----:B------:R-:W-:Y:S01]  /*e6f0*/  USHF.R.U64 UR42, UR10, UR15, UR11 ;  /* 0x0000000f0a2a7299 */ /* 0x000fe2000800120b */
[----:B--2---:R-:W-:Y:S01]  /*e700*/  I2FP.F32.U32 R0, UR19 ;  /* 0x0000001300007c45 */ /* 0x004fe20008201000 */
[----:B------:R-:W-:Y:S01]  /*e710*/  USHF.R.U32.HI UR4, URZ, UR15, UR11 ;  /* 0x0000000f3f047299 */ /* 0x000fe2000801160b */
[----:B0-----:R-:W-:Y:S01]  /*e720*/  R2UR UR14, R3 ;  /* 0x00000000030e72ca */ /* 0x001fe200000e0000 */
[----:B------:R-:W-:Y:S02]  /*e730*/  UIADD3 UR9, UP0, URZ, -UR42, URZ ;  /* 0x8000002a3f097290 */ /* 0x000fe4000ff1e03f */
[----:B------:R-:W-:Y:S01]  /*e740*/  FMUL R0, R0, UR18 ;  /* 0x0000001200007c20 */ /* 0x000fe20008400000 */
[----:B------:R-:W-:Y:S01]  /*e750*/  ULDC.64 UR12, c[0x0][0x620] ;  /* 0x00018800000c7ab9 */ /* 0x000fe20000000a00 */
[----:B------:R-:W-:Y:S01]  /*e760*/  UIADD3.X UR4, URZ, ~UR4, URZ, UP0, !UPT ;  /* 0x800000043f047290 */ /* 0x000fe200087fe43f */
[----:B------:R-:W-:Y:S01]  /*e770*/  UMOV UR10, UR16 ;  /* 0x00000010000a7c82 */ /* 0x000fe20008000000 */
[----:B------:R-:W-:-:S02]  /*e780*/  UMOV UR11, UR17 ;  /* 0x00000011000b7c82 */ /* 0x000fc40008000000 */
[----:B------:R-:W-:Y:S01]  /*e790*/  UIMAD UR4, UR4, UR12, URZ ;  /* 0x0000000c040472a4 */ /* 0x000fe2000f8e023f */
[----:B------:R-:W0:Y:S01]  /*e7a0*/  F2I.U32.TRUNC.NTZ R0, R0 ;  /* 0x0000000000007305 */ /* 0x000e22000020f000 */
[----:B------:R-:W-:Y:S02]  /*e7b0*/  UIMAD.WIDE.U32 UR10, UR9, UR12, UR10 ;  /* 0x0000000c090a72a5 */ /* 0x000fe4000f8e000a */
[----:B------:R-:W-:Y:S01]  /*e7c0*/  UIMAD UR9, UR9, UR13, UR4 ;  /* 0x0000000d090972a4 */ /* 0x000fe2000f8e0204 */
[----:B------:R-:W-:Y:S01]  /*e7d0*/  ULDC UR12, c[0x0][0x618] ;  /* 0x00018600000c7ab9 */ /* 0x000fe20000000800 */
[----:B------:R-:W-:Y:S02]  /*e7e0*/  ULDC UR21, c[0x0][0x658] ;  /* 0x0001960000157ab9 */ /* 0x000fe40000000800 */
[----:B------:R-:W-:Y:S01]  /*e7f0*/  UIADD3 UR9, UR11, UR9, URZ ;  /* 0x000000090b097290 */ /* 0x000fe2000fffe03f */
[----:B------:R-:W-:Y:S01]  /*e800*/  UMOV UR16, 0xffffffff ;  /* 0xffffffff00107882 */ /* 0x000fe20000000000 */
[----:B------:R-:W-:Y:S01]  /*e810*/  ULDC.64 UR4, c[0x0][0x640] ;  /* 0x0001900000047ab9 */ /* 0x000fe20000000a00 */
[----:B------:R-:W-:Y:S01]  /*e820*/  USHF.L.U32 UR16, UR16, UR21, URZ ;  /* 0x0000001510107299 */ /* 0x000fe2000800063f */
[----:B------:R-:W-:Y:S01]  /*e830*/  ISETP.NE.U32.AND P0, PT, RZ, UR4, PT ;  /* 0x00000004ff007c0c */ /* 0x000fe2000bf05070 */
[----:B------:R-:W-:-:S02]  /*e840*/  USHF.R.U64 UR17, UR10, UR12, UR9 ;  /* 0x0000000c0a117299 */ /* 0x000fc40008001209 */
[----:B------:R-:W-:Y:S01]  /*e850*/  USHF.R.U32.HI UR9, URZ, UR12, UR9 ;  /* 0x0000000c3f097299 */ /* 0x000fe20008011609 */
[----:B0-----:R-:W-:Y:S01]  /*e860*/  R2UR UR15, R0 ;  /* 0x00000000000f72ca */ /* 0x001fe200000e0000 */
[----:B------:R-:W-:Y:S01]  /*e870*/  ULDC UR18, c[0x0][0x608] ;  /* 0x0001820000127ab9 */ /* 0x000fe20000000800 */
[----:B------:R-:W-:Y:S01]  /*e880*/  ULOP3.LUT UR40, URZ, UR16, URZ, 0x33, !UPT ;  /* 0x000000103f287292 */ /* 0x000fe2000f8e333f */
[----:B------:R-:W-:Y:S01]  /*e890*/  ISETP.NE.AND.EX P0, PT, RZ, UR5, PT, P0 ;  /* 0x00000005ff007c0c */ /* 0x000fe2000bf05300 */
[----:B------:R-:W-:Y:S02]  /*e8a0*/  USHF.R.U64 UR16, UR17, UR18, UR9 ;  /* 0x0000001211107299 */ /* 0x000fe40008001209 */
[----:B------:R-:W-:Y:S02]  /*e8b0*/  USHF.R.U32.HI UR9, URZ, UR18, UR9 ;  /* 0x000000123f097299 */ /* 0x000fe40008011609 */
[----:B------:R-:W-:Y:S02]  /*e8c0*/  UIADD3 UR14, -UR14, URZ, URZ ;  /* 0x0000003f0e0e7290 */ /* 0x000fe4000fffe13f */
[----:B------:R-:W-:Y:S01]  /*e8d0*/  USHF.R.U64 UR18, UR16, UR21, UR9 ;  /* 0x0000001510127299 */ /* 0x000fe20008001209 */
[----:B------:R-:W-:Y:S01]  /*e8e0*/  UMOV UR20, 0x1 ;  /* 0x0000000100147882 */ /* 0x000fe20000000000 */
[----:B------:R-:W-:Y:S01]  /*e8f0*/  ULDC UR13, c[0x0][0x144] ;  /* 0x00005100000d7ab9 */ /* 0x000fe20000000800 */
[----:B------:R-:W-:Y:S01]  /*e900*/  ULDC UR7, c[0x0][0x600] ;  /* 0x0001800000077ab9 */ /* 0x000fe20000000800 */
[----:B------:R-:W-:-:S02]  /*e910*/  USHF.L.U32 UR24, UR20, UR21, URZ ;  /* 0x0000001514187299 */ /* 0x000fc4000800063f */
[----:B------:R-:W-:Y:S02]  /*e920*/  USHF.R.U32.HI UR9, URZ, UR21, UR9 ;  /* 0x000000153f097299 */ /* 0x000fe40008011609 */
[----:B------:R-:W-:Y:S02]  /*e930*/  UIMAD UR21, UR13, UR14, UR6 ;  /* 0x0000000e0d1572a4 */ /* 0x000fe4000f8e0206 */
[----:B------:R-:W-:Y:S02]  /*e940*/  UIADD3 UR8, UR7, -0x1, URZ ;  /* 0xffffffff07087890 */ /* 0x000fe4000fffe03f */
[----:B------:R-:W-:Y:S01]  /*e950*/  UIADD3 UR20, -UR15, URZ, URZ ;  /* 0x0000003f0f147290 */ /* 0x000fe2000fffe13f */
[----:B------:R-:W-:Y:S01]  /*e960*/  ULDC UR25, c[0x0][0x148] ;  /* 0x0000520000197ab9 */ /* 0x000fe20000000800 */
[----:B------:R-:W-:Y:S01]  /*e970*/  ULDC UR22, c[0x0][0x648] ;  /* 0x0001920000167ab9 */ /* 0x000fe20000000800 */
[----:B------:R-:W-:Y:S01]  /*e980*/  ULDC UR23, c[0x0][0x638] ;  /* 0x00018e0000177ab9 */ /* 0x000fe20000000800 */
        /* <DEDUP_REMOVED lines=14> */
.L_x_419:
[----:B------:R-:W-:Y:S01]  /*ea70*/  UISETP.NE.AND UP0, UPT, UR39, URZ, UPT ;  /* 0x0000003f2700728c */ /* 0x000fe2000bf05270 */
[----:B------:R-:W-:Y:S01]  /*ea80*/  IMAD.MOV.U32 R0, RZ, RZ, 0x1 ;  /* 0x00000001ff007424 */ /* 0x000fe200078e00ff */
[----:B------:R-:W-:Y:S02]  /*ea90*/  USHF.R.U64 UR4, UR6, UR22, UR9 ;  /* 0x0000001606047299 */ /* 0x000fe40008001209 */
[----:B------:R-:W-:Y:S02]  /*eaa0*/  ULOP3.LUT UR40, UR16, UR40, URZ, 0xc0, !UPT ;  /* 0x0000002810287292 */ /* 0x000fe4000f8ec03f */
[----:B------:R-:W-:Y:S02]  /*eab0*/  UIADD3 UR5, -UR4, URZ, URZ ;  /* 0x0000003f04057290 */ /* 0x000fe4000fffe13f */
[----:B------:R-:W-:Y:S02]  /*eac0*/  UIMAD UR40, UR24, UR4, UR40 ;  /* 0x00000004182872a4 */ /* 0x000fe4000f8e0228 */
[----:B------:R-:W-:-:S02]  /*ead0*/  ULOP3.LUT UR8, UR17, UR8, URZ, 0xc0, !UPT ;  /* 0x0000000811087292 */ /* 0x000fc4000f8ec03f */
[----:B------:R-:W-:Y:S02]  /*eae0*/  @UP0 UIMAD UR21, UR25, UR20, UR19 ;  /* 0x00000014191502a4 */ /* 0x000fe4000f8e0213 */
[----:B------:R-:W-:-:S03]  /*eaf0*/  UIMAD UR4, UR5, UR23, UR18 ;  /* 0x00000017050472a4 */ /* 0x000fc6000f8e0212 */
[----:B------:R-:W-:Y:S01]  /*eb00*/  ULDC UR5, c[0x0][0x610] ;  /* 0x0001840000057ab9 */ /* 0x000fe20000000800 */
[----:B------:R-:W-:Y:S02]  /*eb10*/  UIMAD UR4, UR4, UR7, UR8 ;  /* 0x00000007040472a4 */ /* 0x000fe4000f8e0208 */
[----:B------:R-:W-:-:S04]  /*eb20*/  UIMAD UR40, UR40, UR5, UR21 ;  /* 0x00000005282872a4 */ /* 0x000fc8000f8e0215 */
[----:B------:R-:W-:Y:S02]  /*eb30*/  USEL UR41, UR4, UR40, !UP0 ;  /* 0x0000002804297287 */ /* 0x000fe4000c000000 */
[----:B------:R-:W-:-:S12]  /*eb40*/  USEL UR40, UR40, UR4, !UP0 ;  /* 0x0000000428287287 */ /* 0x000fd8000c000000 */
.L_x_417:
[----:B------:R-:W-:-:S13]  /*eb50*/  LOP3.LUT P0, RZ, R0, 0xff, RZ, 0xc0, !PT ;  /* 0x000000ff00ff7812 */ /* 0x000fda000780c0ff */
[----:B------:R-:W-:Y:S05]  /*eb60*/  @P0 BRA `(.L_x_420) ;  /* 0xffffff2400fc0947 */ /* 0x000fea000383ffff */
[----:B------:R-:W-:Y:S05]  /*eb70*/  EXIT ;  /* 0x000000000000794d */ /* 0x000fea0003800000 */
.L_x_7:
[----:B------:R-:W-:Y:S01]  /*eb80*/  ULDC.64 UR4, c[0x0][0x650] ;  /* 0x0001940000047ab9 */ /* 0x000fe20000000a00 */
[----:B------:R-:W-:Y:S01]  /*eb90*/  PRMT R0, RZ, 0x7610, R0 ;  /* 0x00007610ff007816 */ /* 0x000fe20000000000 */
[----:B------:R-:W-:Y:S01]  /*eba0*/  IMAD.MOV.U32 R4, RZ, RZ, -0x1 ;  /* 0xffffffffff047424 */ /* 0x000fe200078e00ff */
[----:B------:R-:W-:Y:S01]  /*ebb0*/  ISETP.GE.U32.AND P0, PT, R16, UR4, PT ;  /* 0x0000000410007c0c */ /* 0x000fe2000bf06070 */
[----:B------:R-:W-:Y:S02]  /*ebc0*/  IMAD.MOV.U32 R5, RZ, RZ, -0x1 ;  /* 0xffffffffff057424 */ /* 0x000fe400078e00ff */
[----:B------:R-:W-:Y:S01]  /*ebd0*/  IMAD.MOV.U32 R8, RZ, RZ, -0x1 ;  /* 0xffffffffff087424 */ /* 0x000fe200078e00ff */
        /* <DEDUP_REMOVED lines=22> */
.L_x_422:
[----:B------:R-:W-:Y:S01]  /*ed40*/  USHF.R.U64 UR4, UR14, UR19, UR15 ;  /* 0x000000130e047299 */ /* 0x000fe2000800120f */
[----:B------:R-:W-:Y:S01]  /*ed50*/  R2UR UR7, R17 ;  /* 0x00000000110772ca */ /* 0x000fe200000e0000 */
[----:B------:R-:W-:Y:S02]  /*ed60*/  USHF.R.U32.HI UR5, URZ, UR19, UR15 ;  /* 0x000000133f057299 */ /* 0x000fe4000801160f */
[----:B------:R-:W-:Y:S01]  /*ed70*/  UIADD3 UR13, UP0, URZ, -UR4, URZ ;  /* 0x800000043f0d7290 */ /* 0x000fe2000ff1e03f */
[----:B------:R-:W-:Y:S01]  /*ed80*/  ULDC.64 UR14, c[0x0][0x620] ;  /* 0x00018800000e7ab9 */ /* 0x000fe20000000a00 */
[----:B------:R-:W-:Y:S02]  /*ed90*/  UMOV UR6, UR20 ;  /* 0x0000001400067c82 */ /* 0x000fe40008000000 */
[----:B------:R-:W-:Y:S02]  /*eda0*/  UIADD3.X UR5, URZ, ~UR5, URZ, UP0, !UPT ;  /* 0x800000053f057290 */ /* 0x000fe400087fe43f */
[----:B------:R-:W-:-:S02]  /*edb0*/  UISETP.NE.AND UP1, UPT, UR39, URZ, UPT ;  /* 0x0000003f2700728c */ /* 0x000fc4000bf25270 */
[----:B------:R-:W-:Y:S02]  /*edc0*/  UIMAD UR5, UR5, UR14, URZ ;  /* 0x0000000e050572a4 */ /* 0x000fe4000f8e023f */
[----:B------:R-:W-:Y:S02]  /*edd0*/  UIMAD.WIDE.U32 UR6, UR13, UR14, UR6 ;  /* 0x0000000e0d0672a5 */ /* 0x000fe4000f8e0006 */
[----:B------:R-:W-:Y:S01]  /*ede0*/  UIMAD UR5, UR13, UR15, UR5 ;  /* 0x0000000f0d0572a4 */ /* 0x000fe2000f8e0205 */
[----:B------:R-:W-:Y:S02]  /*edf0*/  ULDC UR14, c[0x0][0x608] ;  /* 0x00018200000e7ab9 */ /* 0x000fe40000000800 */
[----:B------:R-:W-:Y:S01]  /*ee00*/  ULDC UR13, c[0x0][0x618] ;  /* 0x00018600000d7ab9 */ /* 0x000fe20000000800 */
[----:B------:R-:W-:Y:S01]  /*ee10*/  UIADD3 UR5, UR7, UR5, URZ ;  /* 0x0000000507057290 */ /* 0x000fe2000fffe03f */
[----:B------:R-:W-:Y:S01]  /*ee20*/  ULDC UR22, c[0x0][0x658] ;  /* 0x0001960000167ab9 */ /* 0x000fe20000000800 */
[----:B------:R-:W-:-:S02]  /*ee30*/  @UP1 UIMAD UR8, UR11, UR12, UR10 ;  /* 0x0000000c0b0812a4 */ /* 0x000fc4000f8e020a */
[----:B------:R-:W-:Y:S02]  /*ee40*/  USHF.R.U64 UR17, UR6, UR13, UR5 ;  /* 0x0000000d06117299 */ /* 0x000fe40008001205 */
[----:B------:R-:W-:Y:S01]  /*ee50*/  USHF.R.U32.HI UR5, URZ, UR13, UR5 ;  /* 0x0000000d3f057299 */ /* 0x000fe20008011605 */
[----:B------:R-:W-:Y:S01]  /*ee60*/  ULDC.64 UR6, c[0x0][0x640] ;  /* 0x0001900000067ab9 */ /* 0x000fe20000000a00 */
[----:B------:R-:W-:Y:S01]  /*ee70*/  UMOV UR10, 0xffffffff ;  /* 0xffffffff000a7882 */ /* 0x000fe20000000000 */
[----:B------:R-:W-:Y:S01]  /*ee80*/  ISETP.NE.U32.AND P0, PT, RZ, UR6, PT ;  /* 0x00000006ff007c0c */ /* 0x000fe2000bf05070 */
[----:B------:R-:W-:Y:S02]  /*ee90*/  USHF.R.U64 UR18, UR17, UR14, UR5 ;  /* 0x0000000e11127299 */ /* 0x000fe40008001205 */
[----:B------:R-:W-:Y:S01]  /*eea0*/  USHF.R.U32.HI UR5, URZ, UR14, UR5 ;  /* 0x0000000e3f057299 */ /* 0x000fe20008011605 */
[----:B------:R-:W-:Y:S01]  /*eeb0*/  ISETP.NE.AND.EX P0, PT, RZ, UR7, PT, P0 ;  /* 0x00000007ff007c0c */ /* 0x000fe2000bf05300 */
[----:B------:R-:W-:-:S02]  /*eec0*/  USHF.L.U32 UR11, UR10, UR22, URZ ;  /* 0x000000160a0b7299 */ /* 0x000fc4000800063f */
[----:B------:R-:W-:Y:S01]  /*eed0*/  USHF.R.U64 UR19, UR18, UR22, UR5 ;  /* 0x0000001612137299 */ /* 0x000fe20008001205 */
[----:B------:R-:W-:Y:S01]  /*eee0*/  ULDC UR20, c[0x0][0x600] ;  /* 0x0001800000147ab9 */ /* 0x000fe20000000800 */
[----:B------:R-:W-:Y:S02]  /*eef0*/  USHF.R.U32.HI UR10, URZ, UR22, UR5 ;  /* 0x000000163f0a7299 */ /* 0x000fe40008011605 */
[----:B------:R-:W-:Y:S02]  /*ef00*/  UIADD3 UR21, UR20, -0x1, URZ ;  /* 0xffffffff14157890 */ /* 0x000fe4000fffe03f */
[----:B------:R-:W-:Y:S01]  /*ef10*/  ULOP3.LUT UR26, URZ, UR11, URZ, 0x33, !UPT ;  /* 0x0000000b3f1a7292 */ /* 0x000fe2000f8e333f */
        /* <DEDUP_REMOVED lines=17> */
.L_x_423:
[----:B------:R-:W-:Y:S01]  /*f030*/  USHF.R.U64 UR6, UR5, UR23, UR10 ;  /* 0x0000001705067299 */ /* 0x000fe2000800120a */
[----:B------:R-:W-:Y:S01]  /*f040*/  IMAD.MOV.U32 R0, RZ, RZ, 0x1 ;  /* 0x00000001ff007424 */ /* 0x000fe200078e00ff */
[----:B------:R-:W-:Y:S01]  /*f050*/  USHF.L.U32 UR25, UR25, UR22, URZ ;  /* 0x0000001619197299 */ /* 0x000fe2000800063f */
[----:B------:R-:W-:Y:S01]  /*f060*/  IMAD.U32 R8, RZ, RZ, UR4 ;  /* 0x00000004ff087e24 */ /* 0x000fe2000f8e00ff */
[----:B------:R-:W-:Y:S02]  /*f070*/  ULOP3.LUT UR5, UR18, UR26, URZ, 0xc0, !UPT ;  /* 0x0000001a12057292 */ /* 0x000fe4000f8ec03f */
[----:B------:R-:W-:Y:S02]  /*f080*/  UIADD3 UR7, -UR6, URZ, URZ ;  /* 0x0000003f06077290 */ /* 0x000fe4000fffe13f */
[----:B------:R-:W-:Y:S02]  /*f090*/  UIMAD UR6, UR25, UR6, UR5 ;  /* 0x00000006190672a4 */ /* 0x000fe4000f8e0205 */
[----:B------:R-:W-:-:S02]  /*f0a0*/  ULOP3.LUT UR17, UR17, UR21, URZ, 0xc0, !UPT ;  /* 0x0000001511117292 */ /* 0x000fc4000f8ec03f */
[----:B------:R-:W-:Y:S02]  /*f0b0*/  UIMAD UR5, UR7, UR24, UR19 ;  /* 0x00000018070572a4 */ /* 0x000fe4000f8e0213 */
[----:B------:R-:W-:Y:S01]  /*f0c0*/  UISETP.NE.AND UP0, UPT, UR39, URZ, UPT ;  /* 0x0000003f2700728c */ /* 0x000fe2000bf05270 */
[----:B------:R-:W-:Y:S01]  /*f0d0*/  ULDC UR7, c[0x0][0x610] ;  /* 0x0001840000077ab9 */ /* 0x000fe20000000800 */
[----:B------:R-:W-:Y:S02]  /*f0e0*/  UIMAD UR5, UR5, UR20, UR17 ;  /* 0x00000014050572a4 */ /* 0x000fe4000f8e0211 */
[----:B------:R-:W-:-:S04]  /*f0f0*/  UIMAD UR8, UR6, UR7, UR8 ;  /* 0x00000007060872a4 */ /* 0x000fc8000f8e0208 */
[----:B------:R-:W-:Y:S02]  /*f100*/  USEL UR6, UR5, UR8, !UP0 ;  /* 0x0000000805067287 */ /* 0x000fe4000c000000 */
[----:B------:R-:W-:-:S04]  /*f110*/  USEL UR8, UR8, UR5, !UP0 ;  /* 0x0000000508087287 */ /* 0x000fc8000c000000 */
[----:B------:R-:W-:Y:S02]  /*f120*/  IMAD.U32 R5, RZ, RZ, UR6 ;  /* 0x00000006ff057e24 */ /* 0x000fe4000f8e00ff */
[----:B------:R-:W-:-:S07]  /*f130*/  IMAD.U32 R4, RZ, RZ, UR8 ;  /* 0x00000008ff047e24 */ /* 0x000fce000f8e00ff */
.L_x_421:
[----:B------:R-:W-:-:S08]  /*f140*/  NOP ;  /* 0x0000000000007918 */ /* 0x000fd00000000000 */
[----:B------:R-:W0:-:S00]  /*f150*/  USETMAXREG.DEALLOC.CTAPOOL 0x28 ;  /* 0x00000028000079c8 */ /* 0x000e0000080e0500 */
[----:B------:R-:W-:-:S13]  /*f160*/  ISETP.NE.AND P0, PT, RZ, UR9, PT ;  /* 0x00000009ff007c0c */ /* 0x000fda000bf05270 */
[----:B------:R-:W-:Y:S05]  /*f170*/  @P0 EXIT ;  /* 0x000000000000094d */ /* 0x000fea0003800000 */
[----:B0-----:R-:W-:Y:S01]  /*f180*/  LOP3.LUT P0, RZ, R0, 0xff, RZ, 0xc0, !PT ;  /* 0x000000ff00ff7812 */ /* 0x001fe2000780c0ff */
[----:B------:R-:W-:Y:S02]  /*f190*/  IMAD.MOV.U32 R12, RZ, RZ, 0x1 ;  /* 0x00000001ff0c7424 */ /* 0x000fe400078e00ff */
[----:B------:R-:W-:-:S10]  /*f1a0*/  IMAD.MOV.U32 R11, RZ, RZ, RZ ;  /* 0x000000ffff0b7224 */ /* 0x000fd400078e00ff */
[----:B------:R-:W-:Y:S05]  /*f1b0*/  @!P0 BRA `(.L_x_424) ;  /* 0x0000000c005c8947 */ /* 0x000fea0003800000 */
[----:B------:R-:W0:Y:S01]  /*f1c0*/  S2R R10, SR_CgaCtaId ;  /* 0x00000000000a7919 */ /* 0x000e220000008800 */
[----:B------:R-:W-:Y:S01]  /*f1d0*/  ULDC UR4, c[0x0][0x28c] ;  /* 0x0000a30000047ab9 */ /* 0x000fe20000000800 */
[----:B------:R-:W-:Y:S01]  /*f1e0*/  ULDC UR6, c[0x0][0x658] ;  /* 0x0001960000067ab9 */ /* 0x000fe20000000800 */
[----:B------:R-:W-:Y:S01]  /*f1f0*/  UIADD3 UR10, UR4, 0x7f, URZ ;  /* 0x0000007f040a7890 */ /* 0x000fe2000fffe03f */
[----:B------:R-:W-:Y:S01]  /*f200*/  IMAD.MOV.U32 R7, RZ, RZ, 0x1800 ;  /* 0x00001800ff077424 */ /* 0x000fe200078e00ff */
[----:B------:R-:W-:Y:S01]  /*f210*/  UMOV UR7, 0xffffffff ;  /* 0xffffffff00077882 */ /* 0x000fe20000000000 */
[----:B------:R-:W-:Y:S01]  /*f220*/  ULDC UR5, c[0x0][0x600] ;  /* 0x0001800000057ab9 */ /* 0x000fe20000000800 */
[----:B------:R-:W-:Y:S01]  /*f230*/  UMOV UR9, 0x1 ;  /* 0x0000000100097882 */ /* 0x000fe20000000000 */
[----:B------:R-:W-:Y:S01]  /*f240*/  USHF.L.U32 UR7, UR7, UR6, URZ ;  /* 0x0000000607077299 */ /* 0x000fe2000800063f */
[----:B------:R-:W-:Y:S01]  /*f250*/  BSSY B0, `(.L_x_424) ;  /* 0x00000cd000007945 */ /* 0x000fe20003800000 */
[----:B------:R-:W-:Y:S01]  /*f260*/  UIADD3 UR4, UR5, -0x1, URZ ;  /* 0xffffffff05047890 */ /* 0x000fe2000fffe03f */
[----:B------:R-:W-:Y:S01]  /*f270*/  IMAD.MOV.U32 R3, RZ, RZ, 0x1 ;  /* 0x00000001ff037424 */ /* 0x000fe200078e00ff */
[----:B------:R-:W-:Y:S01]  /*f280*/  USHF.R.S32.HI UR11, URZ, 0x1f, UR10 ;  /* 0x0000001f3f0b7899 */ /* 0x000fe2000801140a */
[----:B------:R-:W-:Y:S01]  /*f290*/  IMAD.MOV.U32 R12, RZ, RZ, 0x1 ;  /* 0x00000001ff0c7424 */ /* 0x000fe200078e00ff */
[----:B------:R-:W-:Y:S01]  /*f2a0*/  ULDC UR8, c[0x0][0xc] ;  /* 0x0000030000087ab9 */ /* 0x000fe20000000800 */
[----:B------:R-:W-:Y:S01]  /*f2b0*/  USHF.L.U32 UR5, UR9, UR6, URZ ;  /* 0x0000000609057299 */ /* 0x000fe2000800063f */
[----:B------:R-:W-:Y:S01]  /*f2c0*/  IMAD.MOV.U32 R11, RZ, RZ, RZ ;  /* 0x000000ffff0b7224 */ /* 0x000fe200078e00ff */
[----:B------:R-:W-:Y:S01]  /*f2d0*/  ULEA.HI UR11, UR11, UR10, URZ, 0x7 ;  /* 0x0000000a0b0b7291 */ /* 0x000fe2000f8f383f */
[----:B------:R-:W-:Y:S01]  /*f2e0*/  ULDC UR9, c[0x0][0x10] ;  /* 0x0000040000097ab9 */ /* 0x000fe20000000800 */
[----:B------:R-:W-:-:S02]  /*f2f0*/  ULOP3.LUT UR6, URZ, UR7, URZ, 0x33, !UPT ;  /* 0x000000073f067292 */ /* 0x000fc4000f8e333f */
[----:B------:R-:W-:Y:S01]  /*f300*/  UIMAD.WIDE.U32 UR8, UR8, UR9, URZ ;  /* 0x00000009080872a5 */ /* 0x000fe2000f8e003f */
[----:B------:R-:W-:Y:S01]  /*f310*/  ULDC UR7, c[0x0][0x14] ;  /* 0x0000050000077ab9 */ /* 0x000fe20000000800 */
[----:B------:R-:W-:Y:S02]  /*f320*/  USHF.R.S32.HI UR19, URZ, 0x7, UR11 ;  /* 0x000000073f137899 */ /* 0x000fe4000801140b */
[----:B------:R-:W-:Y:S02]  /*f330*/  UIMAD.WIDE.U32 UR22, UR8, UR7, URZ ;  /* 0x00000007081672a5 */ /* 0x000fe4000f8e003f */
[----:B------:R-:W-:Y:S02]  /*f340*/  UIMAD UR13, UR9, UR7, URZ ;  /* 0x00000007090d72a4 */ /* 0x000fe4000f8e023f */
[----:B------:R-:W-:Y:S01]  /*f350*/  ULOP3.LUT UR26, UR38, 0x2, URZ, 0xfc, !UPT ;  /* 0x00000002261a7892 */ /* 0x000fe2000f8efc3f */
[----:B0-----:R-:W-:Y:S01]  /*f360*/  LOP3.LUT R10, R10, 0x1, RZ, 0xc0, !PT ;  /* 0x000000010a0a7812 */ /* 0x001fe200078ec0ff */
[----:B------:R-:W-:-:S02]  /*f370*/  UIADD3 UR13, UR23, UR13, URZ ;  /* 0x0000000d170d7290 */ /* 0x000fc4000fffe03f */
[----:B------:R-:W-:Y:S02]  /*f380*/  UIADD3 UR27, UR19, 0x1, URZ ;  /* 0x00000001131b7890 */ /* 0x000fe4000fffe03f */
[----:B------:R-:W-:Y:S01]  /*f390*/  IMAD R0, R10, R7, 0x20100 ;  /* 0x000201000a007424 */ /* 0x000fe200078e0207 */
[----:B------:R-:W-:-:S09]  /*f3a0*/  ULDC.64 UR24, c[0x0][0x198] ;  /* 0x0000660000187ab9 */ /* 0x000fd20000000a00 */
.L_x_435:
[----:B------:R-:W-:-:S03]  /*f3b0*/  UMOV UR7, 0xffffffff ;  /* 0xffffffff00077882 */ /* 0x000fc60000000000 */
[----:B------:R-:W-:Y:S05]  /*f3c0*/  BRA.DIV UR7, `(.L_x_425) ;  /* 0x0000000e077c7947 */ /* 0x000fea000b800000 */
[----:B------:R-:W-:-:S13]  /*f3d0*/  ELECT P6, URZ, PT ;  /* 0x00000000003f782f */ /* 0x000fda00038c0000 */
.L_x_444:
[----:B------:R-:W0:Y:S01]  /*f3e0*/  LDC R6, c[0x0][0x28c] ;  /* 0x0000a300ff067b82 */ /* 0x000e220000000800 */
[----:B------:R-:W-:Y:S01]  /*f3f0*/  BSSY B1, `(.L_x_426) ;  /* 0x000003a000017945 */ /* 0x000fe20003800000 */
[----:B0-----:R-:W-:-:S13]  /*f400*/  ISETP.LT.OR P6, PT, R6, 0x1, !P6 ;  /* 0x000000010600780c */ /* 0x001fda00077c1670 */
[----:B------:R-:W-:Y:S05]  /*f410*/  @P6 BRA `(.L_x_427) ;  /* 0x0000000000dc6947 */ /* 0x000fea0003800000 */
[----:B------:R-:W-:Y:S02]  /*f420*/  IMAD R6, R5, 0x2, R10 ;  /* 0x0000000205067824 */ /* 0x000fe400078e020a */
[----:B------:R-:W-:Y:S02]  /*f430*/  IMAD.SHL.U32 R13, R4, 0x200, RZ ;  /* 0x00000200040d7824 */ /* 0x000fe400078e00ff */
[----:B------:R-:W-:Y:S02]  /*f440*/  IMAD.MOV.U32 R18, RZ, RZ, RZ ;  /* 0x000000ffff127224 */ /* 0x000fe400078e00ff */
[----:B------:R-:W-:Y:S02]  /*f450*/  IMAD.U32 R19, RZ, RZ, UR27 ;  /* 0x0000001bff137e24 */ /* 0x000fe4000f8e00ff */
[----:B------:R-:W-:Y:S02]  /*f460*/  IMAD.MOV.U32 R4, RZ, RZ, R12 ;  /* 0x000000ffff047224 */ /* 0x000fe400078e000c */
[----:B------:R-:W-:-:S02]  /*f470*/  IMAD.MOV.U32 R5, RZ, RZ, R11 ;  /* 0x000000ffff057224 */ /* 0x000fc400078e000b */
[----:B------:R-:W-:-:S07]  /*f480*/  IMAD R9, R6, 0x30, RZ ;  /* 0x0000003006097824 */ /* 0x000fce00078e02ff */
.L_x_430:
[----:B------:R-:W0:Y:S01]  /*f490*/  S2R R7, SR_CgaCtaId ;  /* 0x0000000000077919 */ /* 0x000e220000008800 */
[----:B------:R-:W-:Y:S02]  /*f4a0*/  MOV R6, 0x400 ;  /* 0x0000040000067802 */ /* 0x000fe40000000f00 */
[----:B------:R-:W-:Y:S02]  /*f4b0*/  LOP3.LUT P1, RZ, R2, 0x7f, RZ, 0xc0, !PT ;  /* 0x0000007f02ff7812 */ /* 0x000fe4000782c0ff */
[----:B0-----:R-:W-:Y:S02]  /*f4c0*/  LEA R14, R7, R6, 0x18 ;  /* 0x00000006070e7211 */ /* 0x001fe400078ec0ff */
[----:B------:R-:W-:-:S09]  /*f4d0*/  SHF.L.U32 R6, R4, 0x1f, RZ ;  /* 0x0000001f04067819 */ /* 0x000fd200000006ff */
[----:B------:R-:W0:Y:S01]  /*f4e0*/  @!P1 LDC R7, c[0x0][0x500] ;  /* 0x00014000ff079b82 */ /* 0x000e220000000800 */
[----:B------:R-:W-:-:S04]  /*f4f0*/  IMAD R15, R5, 0x8, R14 ;  /* 0x00000008050f7824 */ /* 0x000fc800078e020e */
[----:B------:R-:W1:Y:S02]  /*f500*/  SYNCS.PHASECHK.TRANS64.TRYWAIT P0, [R15+URZ+0x10], R6 ;  /* 0x000010060f0075a7 */ /* 0x000e64000800017f */
[----:B-1----:R-:W-:Y:S05]  /*f510*/  @!P0 BRA `(.L_x_428) ;  /* 0x0000000c00488947 */ /* 0x002fea0003800000 */
.L_x_445:
[----:B------:R-:W-:Y:S01]  /*f520*/  UPRMT UR7, UR26, 0x9910, URZ ;  /* 0x000099101a077896 */ /* 0x000fe2000800003f */
[----:B0-----:R0:W-:Y:S03]  /*f530*/  @!P1 SYNCS.ARRIVE.TRANS64 RZ, [R15+URZ], R7 ;  /* 0x000000070fff99a7 */ /* 0x0011e6000800003f */
[----:B------:R-:W-:-:S06]  /*f540*/  UISETP.NE.AND UP0, UPT, UR7, 0x2, UPT ;  /* 0x000000020700788c */ /* 0x000fcc000bf05270 */
[----:B------:R-:W-:-:S13]  /*f550*/  PLOP3.LUT P0, PT, PT, PT, UP0, 0x80, 0x0 ;  /* 0x000000000000781c */ /* 0x000fda0003f0f008 */
[----:B0-----:R-:W-:Y:S05]  /*f560*/  @P0 BRA `(.L_x_429) ;  /* 0x0000000000040947 */ /* 0x001fea0003800000 */
[----:B------:R-:W-:Y:S01]  /*f570*/  BPT.TRAP 0x1 ;  /* 0x000000040000795c */ /* 0x000fe20000300000 */
.L_x_429:
[C---:B-1----:R-:W-:Y:S01]  /*f580*/  IMAD R6, R5.reuse, 0x10000, R14 ;  /* 0x0001000005067824 */ /* 0x042fe200078e020e */
[----:B------:R-:W-:Y:S01]  /*f590*/  R2UR UR20, R14 ;  /* 0x000000000e1472ca */ /* 0x000fe200000e0000 */
[----:B------:R-:W-:Y:S01]  /*f5a0*/  IMAD R7, R5, 0x3000, R0 ;  /* 0x0000300005077824 */ /* 0x000fe200078e0200 */
[----:B------:R-:W-:Y:S01]  /*f5b0*/  R2UR UR9, R15 ;  /* 0x000000000f0972ca */ /* 0x000fe200000e0000 */
[----:B------:R-:W-:Y:S01]  /*f5c0*/  VIADD R19, R19, 0xffffffff ;  /* 0xffffffff13137836 */ /* 0x000fe20000000000 */
[----:B------:R-:W-:Y:S01]  /*f5d0*/  R2UR UR7, R6 ;  /* 0x00000000060772ca */ /* 0x000fe200000e0000 */
[----:B------:R-:W-:Y:S01]  /*f5e0*/  UIADD3 UR14, UP0, UR24, 0xf0, URZ ;  /* 0x000000f0180e7890 */ /* 0x000fe2000ff1e03f */
[----:B------:R-:W-:Y:S01]  /*f5f0*/  R2UR UR8, R7 ;  /* 0x00000000070872ca */ /* 0x000fe200000e0000 */
[----:B------:R-:W-:Y:S01]  /*f600*/  UIADD3 UR28, UP1, UR24, 0x1f0, URZ ;  /* 0x000001f0181c7890 */ /* 0x000fe2000ff3e03f */
[----:B------:R-:W-:Y:S01]  /*f610*/  R2UR UR11, R13 ;  /* 0x000000000d0b72ca */ /* 0x000fe200000e0000 */
[----:B------:R-:W-:Y:S01]  /*f620*/  UIADD3.X UR15, URZ, UR25, URZ, UP0, !UPT ;  /* 0x000000193f0f7290 */ /* 0x000fe200087fe43f */
[----:B------:R-:W-:Y:S01]  /*f630*/  R2UR UR10, R18 ;  /* 0x00000000120a72ca */ /* 0x000fe200000e0000 */
[----:B------:R-:W-:Y:S01]  /*f640*/  VIADD R5, R5, 0x1 ;  /* 0x0000000105057836 */ /* 0x000fe20000000000 */
[----:B------:R-:W-:Y:S01]  /*f650*/  R2UR UR12, R8 ;  /* 0x00000000080c72ca */ /* 0x000fe200000e0000 */
[----:B------:R-:W-:Y:S01]  /*f660*/  UIADD3.X UR29, URZ, UR25, URZ, UP1, !UPT ;  /* 0x000000193f1d7290 */ /* 0x000fe20008ffe43f */
[----:B------:R-:W-:Y:S01]  /*f670*/  R2UR UR21, R9 ;  /* 0x00000000091572ca */ /* 0x000fe200000e0000 */
[----:B------:R-:W-:Y:S01]  /*f680*/  UMOV UR16, 0x0 ;  /* 0x0000000000107882 */ /* 0x000fe20000000000 */
[----:B------:R-:W-:Y:S01]  /*f690*/  ISETP.GT.AND P1, PT, R19, 0x1, PT ;  /* 0x000000011300780c */ /* 0x000fe20003f24270 */
[----:B------:R-:W-:Y:S01]  /*f6a0*/  UIADD3 UR18, UR7, 0x100, URZ ;  /* 0x0000010007127890 */ /* 0x000fe2000fffe03f */
[C---:B------:R-:W-:Y:S01]  /*f6b0*/  ISETP.NE.AND P0, PT, R5.reuse, 0x2, PT ;  /* 0x000000020500780c */ /* 0x040fe20003f05270 */
[----:B------:R-:W-:Y:S01]  /*f6c0*/  UIADD3 UR7, UR20, UR8, URZ ;  /* 0x0000000814077290 */ /* 0x000fe2000fffe03f */
[----:B------:R-:W-:Y:S01]  /*f6d0*/  VIADD R18, R18, 0x80 ;  /* 0x0000008012127836 */ /* 0x000fe20000000000 */
[----:B------:R-:W-:Y:S01]  /*f6e0*/  UMOV UR17, 0x10000000 ;  /* 0x1000000000117882 */ /* 0x000fe20000000000 */
[----:B------:R-:W-:Y:S01]  /*f6f0*/  UMOV UR30, 0x30000 ;  /* 0x00030000001e7882 */ /* 0x000fe20000000000 */
[----:B------:R-:W-:Y:S01]  /*f700*/  SEL R7, RZ, 0x1, P0 ;  /* 0x00000001ff077807 */ /* 0x000fe20000000000 */
[----:B------:R-:W-:Y:S01]  /*f710*/  UMOV UR8, UR18 ;  /* 0x0000001200087c82 */ /* 0x000fe20008000000 */
[----:B------:R-:W-:Y:S01]  /*f720*/  SEL R5, R5, RZ, P0 ;  /* 0x000000ff05057207 */ /* 0x000fe20000000000 */
[----:B------:R0:W-:Y:S01]  /*f730*/  UTMALDG.3D [UR8], [UR14], desc[UR16] ;  /* 0x000010080e0075b4 */ /* 0x0001e20008011000 */
[----:B------:R-:W-:Y:S01]  /*f740*/  LOP3.LUT R4, R4, R7, RZ, 0x3c, !PT ;  /* 0x0000000704047212 */ /* 0x000fe200078e3cff */
[----:B0-----:R-:W-:Y:S01]  /*f750*/  UMOV UR11, UR21 ;  /* 0x00000015000b7c82 */ /* 0x001fe20008000000 */
[----:B------:R-:W-:-:S02]  /*f760*/  UMOV UR8, UR7 ;  /* 0x0000000700087c82 */ /* 0x000fc40008000000 */
[----:B------:R0:W-:Y:S02]  /*f770*/  UTMALDG.3D.MULTICAST [UR8], [UR28], UR30, desc[UR16] ;  /* 0x000010081c0073b4 */ /* 0x0001e4000801181e */
[----:B0-----:R-:W-:Y:S05]  /*f780*/  @P1 BRA `(.L_x_430) ;  /* 0xfffffffc00401947 */ /* 0x001fea000383ffff */
.L_x_427:
[----:B------:R-:W-:Y:S05]  /*f790*/  BSYNC B1 ;  /* 0x0000000000017941 */ /* 0x000fea0003800000 */
.L_x_426:
[----:B------:R-:W-:Y:S01]  /*f7a0*/  LOP3.LUT P2, RZ, R3, 0xff, RZ, 0xc0, !PT ;  /* 0x000000ff03ff7812 */ /* 0x000fe2000784c0ff */
[----:B------:R-:W-:Y:S01]  /*f7b0*/  VIADD R11, R11, UR19 ;  /* 0x000000130b0b7c36 */ /* 0x000fe20008000000 */
[----:B------:R-:W-:Y:S01]  /*f7c0*/  ULDC.64 UR8, c[0x0][0x650] ;  /* 0x0001940000087ab9 */ /* 0x000fe20000000a00 */
[----:B------:R-:W-:Y:S01]  /*f7d0*/  IMAD.U32 R6, RZ, RZ, UR19 ;  /* 0x00000013ff067e24 */ /* 0x000fe2000f8e00ff */
[----:B------:R-:W-:Y:S01]  /*f7e0*/  BSSY B1, `(.L_x_431) ;  /* 0x0000071000017945 */ /* 0x000fe20003800000 */
[----:B------:R-:W-:Y:S01]  /*f7f0*/  IMAD.MOV.U32 R8, RZ, RZ, -0x1 ;  /* 0xffffffffff087424 */ /* 0x000fe200078e00ff */
[----:B------:R-:W-:Y:S02]  /*f800*/  SHF.R.U32.HI R3, RZ, 0x1, R11 ;  /* 0x00000001ff037819 */ /* 0x000fe4000001160b */
[----:B------:R-:W-:Y:S02]  /*f810*/  ISETP.GT.U32.AND P0, PT, R11, 0x1, PT ;  /* 0x000000010b00780c */ /* 0x000fe40003f04070 */
[----:B------:R-:W-:-:S02]  /*f820*/  LOP3.LUT R3, R3, 0x1, RZ, 0xc0, !PT ;  /* 0x0000000103037812 */ /* 0x000fc400078ec0ff */
[----:B------:R-:W-:Y:S01]  /*f830*/  ISETP.LT.U32.AND P0, PT, R6, 0x2, P0 ;  /* 0x000000020600780c */ /* 0x000fe20000701070 */
[----:B------:R-:W0:Y:S01]  /*f840*/  @P2 S2R R5, SR_CgaCtaId ;  /* 0x0000000000052919 */ /* 0x000e220000008800 */
[----:B------:R-:W-:Y:S02]  /*f850*/  @P2 MOV R4, 0x400 ;  /* 0x0000040000042802 */ /* 0x000fe40000000f00 */
[----:B------:R-:W-:Y:S01]  /*f860*/  ISETP.NE.U32.AND P1, PT, R3, 0x1, PT ;  /* 0x000000010300780c */ /* 0x000fe20003f25070 */
[----:B------:R-:W-:Y:S01]  /*f870*/  IMAD.U32 R3, RZ, RZ, UR19 ;  /* 0x00000013ff037e24 */ /* 0x000fe2000f8e00ff */
[----:B------:R-:W-:Y:S02]  /*f880*/  PRMT R6, RZ, 0x7610, R6 ;  /* 0x00007610ff067816 */ /* 0x000fe40000000006 */
[----:B------:R-:W-:Y:S02]  /*f890*/  LOP3.LUT R11, R11, 0x1, RZ, 0xc0, !PT ;  /* 0x000000010b0b7812 */ /* 0x000fe400078ec0ff */
[----:B------:R-:W-:-:S02]  /*f8a0*/  ISETP.GT.U32.AND P1, PT, R3, 0x1, !P1 ;  /* 0x000000010300780c */ /* 0x000fc40004f24070 */
[----:B------:R-:W-:Y:S02]  /*f8b0*/  SEL R3, RZ, 0x1, !P0 ;  /* 0x00000001ff037807 */ /* 0x000fe40004000000 */
[----:B0-----:R-:W-:Y:S01]  /*f8c0*/  @P2 LEA R4, R5, R4, 0x18 ;  /* 0x0000000405042211 */ /* 0x001fe200078ec0ff */
[----:B------:R-:W-:-:S03]  /*f8d0*/  IMAD.MOV.U32 R5, RZ, RZ, -0x1 ;  /* 0xffffffffff057424 */ /* 0x000fc600078e00ff */
[----:B------:R0:W-:Y:S01]  /*f8e0*/  @P2 SYNCS.ARRIVE.TRANS64.A1T0 RZ, [R4+URZ+0x38], RZ ;  /* 0x000038ff04ff29a7 */ /* 0x0001e2000810003f */
[----:B------:R-:W-:-:S04]  /*f8f0*/  IADD3 R16, P2, R16, UR22, RZ ;  /* 0x0000001610107c10 */ /* 0x000fc8000ff5e0ff */
[----:B------:R-:W-:Y:S02]  /*f900*/  IADD3.X R17, R17, UR13, RZ, P2, !PT ;  /* 0x0000000d11117c10 */ /* 0x000fe400097fe4ff */
[----:B------:R-:W-:Y:S02]  /*f910*/  ISETP.GE.U32.AND P2, PT, R16, UR8, PT ;  /* 0x0000000810007c0c */ /* 0x000fe4000bf46070 */
[----:B0-----:R-:W-:Y:S02]  /*f920*/  SEL R4, RZ, 0x1, !P1 ;  /* 0x00000001ff047807 */ /* 0x001fe40004800000 */
[----:B------:R-:W-:Y:S02]  /*f930*/  ISETP.GE.U32.AND.EX P0, PT, R17, UR9, PT, P2 ;  /* 0x0000000911007c0c */ /* 0x000fe4000bf06120 */
[--C-:B------:R-:W-:Y:S01]  /*f940*/  LOP3.LUT R12, R4, R12, R3.reuse, 0x96, !PT ;  /* 0x0000000c040c7212 */ /* 0x100fe200078e9603 */
[----:B------:R-:W-:Y:S01]  /*f950*/  IMAD.MOV.U32 R4, RZ, RZ, -0x1 ;  /* 0xffffffffff047424 */ /* 0x000fe200078e00ff */
[----:B------:R-:W-:-:S09]  /*f960*/  PRMT R3, RZ, 0x7610, R3 ;  /* 0x00007610ff037816 */ /* 0x000fd20000000003 */
[----:B------:R-:W-:Y:S05]  /*f970*/  @P0 BRA `(.L_x_432) ;  /* 0x00000004005c0947 */ /* 0x000fea0003800000 */
[----:B------:R-:W-:Y:S01]  /*f980*/  ULDC.64 UR8, c[0x0][0x628] ;  /* 0x00018a0000087ab9 */ /* 0x000fe20000000a00 */
[----:B------:R-:W0:Y:S01]  /*f990*/  S2R R14, SR_CTAID.X ;  /* 0x00000000000e7919 */ /* 0x000e220000002500 */
[----:B------:R-:W-:Y:S01]  /*f9a0*/  ISETP.NE.U32.AND P0, PT, RZ, UR8, PT ;  /* 0x00000008ff007c0c */ /* 0x000fe2000bf05070 */
[----:B------:R-:W-:Y:S01]  /*f9b0*/  ULDC UR10, c[0x0][0x630] ;  /* 0x00018c00000a7ab9 */ /* 0x000fe20000000800 */
[----:B------:R-:W-:Y:S01]  /*f9c0*/  IMAD.MOV.U32 R4, RZ, RZ, R16 ;  /* 0x000000ffff047224 */ /* 0x000fe200078e0010 */
[----:B------:R-:W1:Y:S01]  /*f9d0*/  S2R R13, SR_CTAID.Y ;  /* 0x00000000000d7919 */ /* 0x000e620000002600 */
[----:B------:R-:W-:Y:S01]  /*f9e0*/  ISETP.NE.AND.EX P0, PT, RZ, UR9, PT, P0 ;  /* 0x00000009ff007c0c */ /* 0x000fe2000bf05300 */
[----:B------:R-:W-:-:S12]  /*f9f0*/  IMAD.MOV.U32 R5, RZ, RZ, R17 ;  /* 0x000000ffff057224 */ /* 0x000fd800078e0011 */
[----:B------:R-:W-:Y:S05]  /*fa00*/  @!P0 BRA `(.L_x_433) ;  /* 0x0000000000288947 */ /* 0x000fea0003800000 */
[----:B------:R-:W-:Y:S02]  /*fa10*/  ULDC UR7, c[0x0][0x634] ;  /* 0x00018d0000077ab9 */ /* 0x000fe40000000800 */
[----:B------:R-:W-:-:S05]  /*fa20*/  IADD3 R9, P0, R16, UR7, RZ ;  /* 0x0000000710097c10 */ /* 0x000fca000ff1e0ff */
[----:B------:R-:W-:-:S04]  /*fa30*/  IMAD.X R15, RZ, RZ, R17, P0 ;  /* 0x000000ffff0f7224 */ /* 0x000fc800000e0611 */
[----:B------:R-:W-:-:S04]  /*fa40*/  IMAD.WIDE.U32 R6, R15, UR8, RZ ;  /* 0x000000080f067c25 */ /* 0x000fc8000f8e00ff */
[----:B------:R-:W-:-:S04]  /*fa50*/  IMAD.WIDE.U32 R6, P0, R9, UR9, R6 ;  /* 0x0000000909067c25 */ /* 0x000fc8000f800006 */
[----:B------:R-:W-:-:S04]  /*fa60*/  IMAD.WIDE.U32 R8, R9, UR8, RZ ;  /* 0x0000000809087c25 */ /* 0x000fc8000f8e00ff */
[----:B------:R-:W-:Y:S01]  /*fa70*/  IMAD.X R5, RZ, RZ, RZ, P0 ;  /* 0x000000ffff057224 */ /* 0x000fe200000e06ff */
[----:B------:R-:W-:Y:S01]  /*fa80*/  IADD3 RZ, P0, R9, R6, RZ ;  /* 0x0000000609ff7210 */ /* 0x000fe20007f1e0ff */
[----:B------:R-:W-:-:S04]  /*fa90*/  IMAD.MOV.U32 R4, RZ, RZ, R7 ;  /* 0x000000ffff047224 */ /* 0x000fc800078e0007 */
[----:B------:R-:W-:-:S08]  /*faa0*/  IMAD.WIDE.U32.X R4, R15, UR9, R4, P0 ;  /* 0x000000090f047c25 */ /* 0x000fd000080e0404 */
.L_x_433:
[--C-:B------:R-:W-:Y:S01]  /*fab0*/  SHF.R.U64 R8, R4, UR10, R5.reuse ;  /* 0x0000000a04087c19 */ /* 0x100fe20008001205 */
[----:B------:R-:W-:Y:S01]  /*fac0*/  ULDC.64 UR8, c[0x0][0x620] ;  /* 0x0001880000087ab9 */ /* 0x000fe20000000a00 */
[----:B------:R-:W-:Y:S01]  /*fad0*/  SHF.R.U32.HI R4, RZ, UR10, R5 ;  /* 0x0000000aff047c19 */ /* 0x000fe20008011605 */
[----:B------:R-:W-:Y:S01]  /*fae0*/  ULDC UR7, c[0x0][0x150] ;  /* 0x0000540000077ab9 */ /* 0x000fe20000000800 */
[----:B------:R-:W-:Y:S01]  /*faf0*/  IADD3 R7, P0, RZ, -R8, RZ ;  /* 0x80000008ff077210 */ /* 0x000fe20007f1e0ff */
[----:B------:R-:W2:Y:S01]  /*fb00*/  LDC R23, c[0x0][0x144] ;  /* 0x00005100ff177b82 */ /* 0x000ea20000000800 */
[----:B------:R-:W-:Y:S01]  /*fb10*/  ULDC.64 UR10, c[0x0][0x640] ;  /* 0x00019000000a7ab9 */ /* 0x000fe20000000a00 */
[----:B------:R-:W-:Y:S02]  /*fb20*/  UISETP.NE.AND UP0, UPT, UR39, URZ, UPT ;  /* 0x0000003f2700728c */ /* 0x000fe4000bf05270 */
[----:B------:R-:W-:Y:S01]  /*fb30*/  IMAD.X R4, RZ, RZ, ~R4, P0 ;  /* 0x000000ffff047224 */ /* 0x000fe200000e0e04 */
[----:B------:R-:W-:-:S03]  /*fb40*/  ISETP.NE.U32.AND P0, PT, RZ, UR10, PT ;  /* 0x0000000aff007c0c */ /* 0x000fc6000bf05070 */
[----:B------:R-:W-:Y:S01]  /*fb50*/  IMAD R6, R4, UR8, RZ ;  /* 0x0000000804067c24 */ /* 0x000fe2000f8e02ff */
[----:B------:R-:W3:Y:S01]  /*fb60*/  LDC R18, c[0x0][0x148] ;  /* 0x00005200ff127b82 */ /* 0x000ee20000000800 */
[C---:B------:R-:W-:Y:S01]  /*fb70*/  IMAD.WIDE.U32 R4, R7.reuse, UR8, R16 ;  /* 0x0000000807047c25 */ /* 0x040fe2000f8e0010 */
[----:B------:R-:W-:Y:S01]  /*fb80*/  ULDC UR8, c[0x0][0x154] ;  /* 0x0000550000087ab9 */ /* 0x000fe20000000800 */
[----:B------:R-:W-:Y:S02]  /*fb90*/  ISETP.NE.AND.EX P0, PT, RZ, UR11, PT, P0 ;  /* 0x0000000bff007c0c */ /* 0x000fe4000bf05300 */
[----:B------:R-:W-:Y:S01]  /*fba0*/  IMAD R7, R7, UR9, R6 ;  /* 0x0000000907077c24 */ /* 0x000fe2000f8e0206 */
[----:B0-----:R-:W-:Y:S01]  /*fbb0*/  I2FP.F32.U32 R6, R14 ;  /* 0x0000000e00067245 */ /* 0x001fe20000201000 */
[----:B------:R-:W-:Y:S01]  /*fbc0*/  ULDC UR9, c[0x0][0x608] ;  /* 0x0001820000097ab9 */ /* 0x000fe20000000800 */
[----:B------:R-:W-:Y:S01]  /*fbd0*/  PLOP3.LUT P2, PT, PT, PT, UP0, 0x80, 0x0 ;  /* 0x000000000000781c */ /* 0x000fe20003f4f008 */
[----:B------:R-:W-:-:S02]  /*fbe0*/  IMAD.IADD R5, R5, 0x1, R7 ;  /* 0x0000000105057824 */ /* 0x000fc400078e0207 */
[----:B------:R-:W-:Y:S01]  /*fbf0*/  FMUL R6, R6, UR7 ;  /* 0x0000000706067c20 */ /* 0x000fe20008400000 */
[----:B------:R-:W-:Y:S02]  /*fc00*/  ULDC UR7, c[0x0][0x618] ;  /* 0x0001860000077ab9 */ /* 0x000fe40000000800 */
[--C-:B------:R-:W-:Y:S02]  /*fc10*/  SHF.R.U64 R9, R4, UR7, R5.reuse ;  /* 0x0000000704097c19 */ /* 0x100fe40008001205 */
[----:B-1----:R-:W-:Y:S01]  /*fc20*/  I2FP.F32.U32 R4, R13 ;  /* 0x0000000d00047245 */ /* 0x002fe20000201000 */
[----:B------:R-:W0:Y:S04]  /*fc30*/  F2I.U32.TRUNC.NTZ R6, R6 ;  /* 0x0000000600067305 */ /* 0x000e28000020f000 */
[----:B------:R-:W-:Y:S01]  /*fc40*/  FMUL R7, R4, UR8 ;  /* 0x0000000804077c20 */ /* 0x000fe20008400000 */
[----:B------:R-:W-:Y:S01]  /*fc50*/  SHF.R.U32.HI R4, RZ, UR7, R5 ;  /* 0x00000007ff047c19 */ /* 0x000fe20008011605 */
[----:B------:R-:W-:-:S02]  /*fc60*/  ULDC UR7, c[0x0][0x658] ;  /* 0x0001960000077ab9 */ /* 0x000fc40000000800 */
[----:B------:R1:W4:Y:S01]  /*fc70*/  F2I.U32.TRUNC.NTZ R20, R7 ;  /* 0x0000000700147305 */ /* 0x000322000020f000 */
[--C-:B------:R-:W-:Y:S02]  /*fc80*/  SHF.R.U64 R19, R9, UR9, R4.reuse ;  /* 0x0000000909137c19 */ /* 0x100fe40008001204 */
[----:B------:R-:W-:-:S04]  /*fc90*/  SHF.R.U32.HI R4, RZ, UR9, R4 ;  /* 0x00000009ff047c19 */ /* 0x000fc80008011604 */
[----:B------:R-:W-:Y:S01]  /*fca0*/  SHF.R.U64 R15, R19, UR7, R4 ;  /* 0x00000007130f7c19 */ /* 0x000fe20008001204 */
[----:B0-----:R-:W-:Y:S01]  /*fcb0*/  IMAD.MOV R6, RZ, RZ, -R6 ;  /* 0x000000ffff067224 */ /* 0x001fe200078e0a06 */
[----:B------:R-:W-:-:S03]  /*fcc0*/  SHF.R.U32.HI R21, RZ, UR7, R4 ;  /* 0x00000007ff157c19 */ /* 0x000fc60008011604 */
[----:B--2---:R-:W-:Y:S02]  /*fcd0*/  IMAD R14, R23, R6, R14 ;  /* 0x00000006170e7224 */ /* 0x004fe400078e020e */
[----:B------:R-:W-:Y:S02]  /*fce0*/  IMAD.MOV.U32 R4, RZ, RZ, R15 ;  /* 0x000000ffff047224 */ /* 0x000fe400078e000f */
[----:B------:R-:W-:Y:S01]  /*fcf0*/  IMAD.MOV.U32 R5, RZ, RZ, R21 ;  /* 0x000000ffff057224 */ /* 0x000fe200078e0015 */
[----:B-1--4-:R-:W-:Y:S06]  /*fd00*/  @!P0 BRA `(.L_x_434) ;  /* 0x0000000000288947 */ /* 0x012fec0003800000 */
[----:B------:R-:W-:Y:S02]  /*fd10*/  ULDC UR7, c[0x0][0x64c] ;  /* 0x0001930000077ab9 */ /* 0x000fe40000000800 */
[----:B------:R-:W-:-:S05]  /*fd20*/  IADD3 R5, P0, R15, UR7, RZ ;  /* 0x000000070f057c10 */ /* 0x000fca000ff1e0ff */
[----:B------:R-:W-:-:S04]  /*fd30*/  IMAD.X R21, RZ, RZ, R21, P0 ;  /* 0x000000ffff157224 */ /* 0x000fc800000e0615 */
[----:B------:R-:W-:-:S04]  /*fd40*/  IMAD.WIDE.U32 R6, R21, UR10, RZ ;  /* 0x0000000a15067c25 */ /* 0x000fc8000f8e00ff */
[----:B------:R-:W-:-:S04]  /*fd50*/  IMAD.WIDE.U32 R6, P0, R5, UR11, R6 ;  /* 0x0000000b05067c25 */ /* 0x000fc8000f800006 */
[----:B------:R-:W-:-:S04]  /*fd60*/  IMAD.WIDE.U32 R4, R5, UR10, RZ ;  /* 0x0000000a05047c25 */ /* 0x000fc8000f8e00ff */
[----:B------:R-:W-:Y:S01]  /*fd70*/  IMAD.MOV.U32 R4, RZ, RZ, R7 ;  /* 0x000000ffff047224 */ /* 0x000fe200078e0007 */
[----:B------:R-:W-:Y:S01]  /*fd80*/  IADD3 RZ, P1, R5, R6, RZ ;  /* 0x0000000605ff7210 */ /* 0x000fe20007f3e0ff */
[----:B------:R-:W-:-:S04]  /*fd90*/  IMAD.X R5, RZ, RZ, RZ, P0 ;  /* 0x000000ffff057224 */ /* 0x000fc800000e06ff */
[----:B------:R-:W-:-:S08]  /*fda0*/  IMAD.WIDE.U32.X R4, R21, UR11, R4, P1 ;  /* 0x0000000b15047c25 */ /* 0x000fd000088e0404 */
.L_x_434:
[----:B------:R-:W-:Y:S01]  /*fdb0*/  ULDC UR7, c[0x0][0x648] ;  /* 0x0001920000077ab9 */ /* 0x000fe20000000800 */
[----:B------:R-:W-:Y:S01]  /*fdc0*/  LOP3.LUT R19, R19, UR6, RZ, 0xc0, !PT ;  /* 0x0000000613137c12 */ /* 0x000fe2000f8ec0ff */
[----:B------:R-:W-:Y:S01]  /*fdd0*/  IMAD.MOV R20, RZ, RZ, -R20 ;  /* 0x000000ffff147224 */ /* 0x000fe200078e0a14 */
[----:B------:R-:W-:Y:S01]  /*fde0*/  SHF.R.U64 R4, R4, UR7, R5 ;  /* 0x0000000704047c19 */ /* 0x000fe20008001205 */
[----:B------:R-:W-:Y:S01]  /*fdf0*/  ULDC UR7, c[0x0][0x638] ;  /* 0x00018e0000077ab9 */ /* 0x000fe20000000800 */
[----:B------:R-:W-:Y:S01]  /*fe00*/  UISETP.NE.AND UP0, UPT, UR39, URZ, UPT ;  /* 0x0000003f2700728c */ /* 0x000fe2000bf05270 */
[----:B---3--:R-:W-:Y:S01]  /*fe10*/  @P2 IMAD R14, R18, R20, R13 ;  /* 0x00000014120e2224 */ /* 0x008fe200078e020d */
[----:B------:R-:W-:Y:S01]  /*fe20*/  ULDC UR8, c[0x0][0x610] ;  /* 0x0001840000087ab9 */ /* 0x000fe20000000800 */
[----:B------:R-:W-:Y:S02]  /*fe30*/  IMAD.MOV R6, RZ, RZ, -R4 ;  /* 0x000000ffff067224 */ /* 0x000fe400078e0a04 */
[----:B------:R-:W-:Y:S01]  /*fe40*/  IMAD R19, R4, UR5, R19 ;  /* 0x0000000504137c24 */ /* 0x000fe2000f8e0213 */
[----:B------:R-:W-:Y:S01]  /*fe50*/  LOP3.LUT R4, R9, UR4, RZ, 0xc0, !PT ;  /* 0x0000000409047c12 */ /* 0x000fe2000f8ec0ff */
[----:B------:R-:W-:Y:S01]  /*fe60*/  IMAD R15, R6, UR7, R15 ;  /* 0x00000007060f7c24 */ /* 0x000fe2000f8e020f */
[----:B------:R-:W-:Y:S01]  /*fe70*/  ULDC UR7, c[0x0][0x600] ;  /* 0x0001800000077ab9 */ /* 0x000fe20000000800 */
[----:B------:R-:W-:Y:S01]  /*fe80*/  IMAD R14, R19, UR8, R14 ;  /* 0x00000008130e7c24 */ /* 0x000fe2000f8e020e */
[----:B------:R-:W-:Y:S01]  /*fe90*/  PLOP3.LUT P0, PT, PT, PT, UP0, 0x40, 0x0 ;  /* 0x000000000000781c */ /* 0x000fe20003f0e808 */
[----:B------:R-:W-:Y:S01]  /*fea0*/  IMAD R15, R15, UR7, R4 ;  /* 0x000000070f0f7c24 */ /* 0x000fe2000f8e0204 */
[----:B------:R-:W-:Y:S01]  /*feb0*/  PLOP3.LUT P1, PT, PT, PT, UP0, 0x40, 0x0 ;  /* 0x000000000000781c */ /* 0x000fe20003f2e808 */
[----:B------:R-:W-:-:S03]  /*fec0*/  IMAD.MOV.U32 R6, RZ, RZ, 0x1 ;  /* 0x00000001ff067424 */ /* 0x000fc600078e00ff */
[----:B------:R-:W-:Y:S02]  /*fed0*/  SEL R5, R15, R14, P0 ;  /* 0x0000000e0f057207 */ /* 0x000fe40000000000 */
[----:B------:R-:W-:-:S07]  /*fee0*/  SEL R4, R14, R15, P1 ;  /* 0x0000000f0e047207 */ /* 0x000fce0000800000 */
.L_x_432:
[----:B------:R-:W-:Y:S05]  /*fef0*/  BSYNC B1 ;  /* 0x0000000000017941 */ /* 0x000fea0003800000 */
.L_x_431:
[----:B------:R-:W-:-:S13]  /*ff00*/  LOP3.LUT P0, RZ, R6, 0xff, RZ, 0xc0, !PT ;  /* 0x000000ff06ff7812 */ /* 0x000fda000780c0ff */
[----:B------:R-:W-:Y:S05]  /*ff10*/  @P0 BRA `(.L_x_435) ;  /* 0xfffffff400240947 */ /* 0x000fea000383ffff */
[----:B------:R-:W-:Y:S05]  /*ff20*/  BSYNC B0 ;  /* 0x0000000000007941 */ /* 0x000fea0003800000 */
.L_x_424:
[----:B------:R-:W-:-:S03]  /*ff30*/  UMOV UR7, 0xffffffff ;  /* 0xffffffff00077882 */ /* 0x000fc60000000000 */
[----:B------:R-:W-:Y:S05]  /*ff40*/  BRA.DIV UR7, `(.L_x_436) ;  /* 0x0000000207d07947 */ /* 0x000fea000b800000 */
[----:B------:R-:W-:-:S13]  /*ff50*/  ELECT P6, URZ, PT ;  /* 0x00000000003f782f */ /* 0x000fda00038c0000 */
.L_x_448:
[----:B------:R-:W-:Y:S04]  /*ff60*/  BSSY B0, `(.L_x_437) ;  /* 0x000001a000007945 */ /* 0x000fe80003800000 */
[----:B------:R-:W-:Y:S05]  /*ff70*/  @!P6 BRA `(.L_x_438) ;  /* 0x000000000060e947 */ /* 0x000fea0003800000 */
[----:B------:R-:W-:-:S04]  /*ff80*/  ULOP3.LUT UR7, UR38, 0x2, URZ, 0xfc, !UPT ;  /* 0x0000000226077892 */ /* 0x000fc8000f8efc3f */
[----:B------:R-:W-:-:S06]  /*ff90*/  UISETP.NE.AND UP0, UPT, UR7, 0x3, UPT ;  /* 0x000000030700788c */ /* 0x000fcc000bf05270 */
[----:B------:R-:W-:-:S13]  /*ffa0*/  PLOP3.LUT P0, PT, PT, PT, UP0, 0x80, 0x0 ;  /* 0x000000000000781c */ /* 0x000fda0003f0f008 */
[----:B------:R-:W-:Y:S05]  /*ffb0*/  @!P0 BRA `(.L_x_439) ;  /* 0x0000000000048947 */ /* 0x000fea0003800000 */
[----:B------:R-:W-:Y:S01]  /*ffc0*/  BPT.TRAP 0x1 ;  /* 0x000000040000795c */ /* 0x000fe20000300000 */
.L_x_439:
[----:B------:R-:W0:Y:S01]  /*ffd0*/  S2R R3, SR_CgaCtaId ;  /* 0x0000000000037919 */ /* 0x000e220000008800 */
[----:B------:R-:W-:Y:S02]  /*ffe0*/  MOV R0, 0x400 ;  /* 0x0000040000007802 */ /* 0x000fe40000000f00 */
[----:B------:R-:W-:Y:S02]  /*fff0*/  SHF.L.U32 R2, R12, 0x1f, RZ ;  /* 0x0000001f0c027819 */ /* 0x000fe400000006ff */
[----:B0-----:R-:W-:-:S05]  /*10000*/  LEA R0, R3, R0, 0x18 ;  /* 0x0000000003007211 */ /* 0x001fca00078ec0ff */
[----:B------:R-:W-:-:S04]  /*10010*/  VIADD R0, R0, 0x10 ;  /* 0x0000001000007836 */ /* 0x000fc80000000000 */
[C---:B------:R-:W-:Y:S02]  /*10020*/  IMAD R5, R11.reuse, 0x8, R0 ;  /* 0x000000080b057824 */ /* 0x040fe400078e0200 */
[----:B------:R-:W-:Y:S02]  /*10030*/  VIADD R11, R11, 0x1 ;  /* 0x000000010b0b7836 */ /* 0x000fe40000000000 */
[----:B------:R-:W0:Y:S03]  /*10040*/  SYNCS.PHASECHK.TRANS64.TRYWAIT P0, [R5+URZ], R2 ;  /* 0x00000002050075a7 */ /* 0x000e26000800017f */
[----:B------:R-:W-:-:S04]  /*10050*/  ISETP.NE.AND P1, PT, R11, 0x2, PT ;  /* 0x000000020b00780c */ /* 0x000fc80003f25270 */
[----:B------:R-:W-:Y:S02]  /*10060*/  SEL R3, RZ, 0x1, P1 ;  /* 0x00000001ff037807 */ /* 0x000fe40000800000 */
[----:B------:R-:W-:Y:S02]  /*10070*/  SEL R11, R11, RZ, P1 ;  /* 0x000000ff0b0b7207 */ /* 0x000fe40000800000 */
[----:B------:R-:W-:Y:S01]  /*10080*/  LOP3.LUT R3, R12, R3, RZ, 0x3c, !PT ;  /* 0x000000030c037212 */ /* 0x000fe200078e3cff */
[----:B0-----:R-:W-:Y:S06]  /*10090*/  @!P0 BRA `(.L_x_440) ;  /* 0x00000000009c8947 */ /* 0x001fec0003800000 */
.L_x_449:
[----:B------:R-:W-:Y:S01]  /*100a0*/  IMAD R11, R11, 0x8, R0 ;  /* 0x000000080b0b7824 */ /* 0x000fe200078e0200 */
[----:B------:R-:W-:-:S07]  /*100b0*/  SHF.L.U32 R0, R3, 0x1f, RZ ;  /* 0x0000001f03007819 */ /* 0x000fce00000006ff */
.L_x_441:
[----:B-1----:R1:W2:Y:S02]  /*100c0*/  SYNCS.PHASECHK.TRANS64.TRYWAIT P0, [R11+URZ], R0 ;  /* 0x000000000b0075a7 */ /* 0x0022a4000800017f */
[----:B--2---:R-:W-:Y:S05]  /*100d0*/  @!P0 NANOSLEEP.SYNCS 0x989680 ;  /* 0x009896800000895d */ /* 0x004fea0003900000 */
[----:B------:R-:W2:Y:S02]  /*100e0*/  @!P0 SYNCS.PHASECHK.TRANS64 P0, [R11+URZ], R0 ;  /* 0x000000000b0085a7 */ /* 0x000ea4000800007f */
[----:B--2---:R-:W-:Y:S05]  /*100f0*/  @!P0 BRA `(.L_x_441) ;  /* 0xfffffffc00f08947 */ /* 0x004fea000383ffff */
.L_x_438:
[----:B------:R-:W-:Y:S05]  /*10100*/  BSYNC B0 ;  /* 0x0000000000007941 */ /* 0x000fea0003800000 */
.L_x_437:
[----:B------:R-:W-:Y:S05]  /*10110*/  EXIT ;  /* 0x000000000000794d */ /* 0x000fea0003800000 */
.L_x_21:
[----:B-1----:R1:W2:Y:S02]  /*10120*/  SYNCS.PHASECHK.TRANS64.TRYWAIT P1, [R3+URZ], R0 ;  /* 0x00000000030075a7 */ /* 0x0022a4000802017f */
[----:B--2---:R-:W-:Y:S05]  /*10130*/  @!P1 NANOSLEEP.SYNCS 0x989680 ;  /* 0x009896800000995d */ /* 0x004fea0003900000 */
[----:B------:R-:W2:Y:S02]  /*10140*/  @!P1 SYNCS.PHASECHK.TRANS64 P1, [R3+URZ], R0 ;  /* 0x00000000030095a7 */ /* 0x000ea4000802007f */
[----:B--2---:R-:W-:Y:S05]  /*10150*/  @!P1 BRA `(.L_x_21) ;  /* 0xfffffffc00f09947 */ /* 0x004fea000383ffff */
[----:B------:R-:W-:Y:S05]  /*10160*/  BRA `(.L_x_20) ;  /* 0xffffff14004c7947 */ /* 0x000fea000383ffff */
.L_x_26:
[----:B-1----:R1:W2:Y:S02]  /*10170*/  SYNCS.PHASECHK.TRANS64.TRYWAIT P1, [R3+URZ], R0 ;  /* 0x00000000030075a7 */ /* 0x0022a4000802017f */
[----:B--2---:R-:W-:Y:S05]  /*10180*/  @!P1 NANOSLEEP.SYNCS 0x989680 ;  /* 0x009896800000995d */ /* 0x004fea0003900000 */
[----:B------:R-:W2:Y:S02]  /*10190*/  @!P1 SYNCS.PHASECHK.TRANS64 P1, [R3+URZ], R0 ;  /* 0x00000000030095a7 */ /* 0x000ea4000802007f */
[----:B--2---:R-:W-:Y:S05]  /*101a0*/  @!P1 BRA `(.L_x_26) ;  /* 0xfffffffc00f09947 */ /* 0x004fea000383ffff */
[----:B------:R-:W-:Y:S05]  /*101b0*/  BRA `(.L_x_25) ;  /* 0xffffff1c00307947 */ /* 0x000fea000383ffff */
.L_x_425:
[----:B------:R-:W-:Y:S01]  /*101c0*/  BSSY B1, `(.L_x_442) ;  /* 0x0000006000017945 */ /* 0x000fe20003800000 */
[----:B------:R-:W-:-:S07]  /*101d0*/  IMAD.MOV.U32 R15, RZ, RZ, -0x1 ;  /* 0xffffffffff0f7424 */ /* 0x000fce00078e00ff */
[----:B------:R-:W-:Y:S05]  /*101e0*/  WARPSYNC.COLLECTIVE R15, `(.L_x_443) ;  /* 0x000000000f0c7348 */ /* 0x000fea0003c00000 */
[----:B------:R-:W-:Y:S02]  /*101f0*/  ELECT P6, UR62, PT ;  /* 0x00000000003e782f */ /* 0x000fe400038c0000 */
[----:B------:R-:W-:Y:S01]  /*10200*/  MOV R14, UR62 ;  /* 0x0000003e000e7c02 */ /* 0x000fe20008000f00 */
[----:B------:R-:W-:Y:S10]  /*10210*/  ENDCOLLECTIVE ;  /* 0x000000000000791b */ /* 0x000ff40003800000 */
.L_x_443:
[----:B------:R-:W-:Y:S05]  /*10220*/  BSYNC B1 ;  /* 0x0000000000017941 */ /* 0x000fea0003800000 */
.L_x_442:
[----:B------:R-:W-:Y:S05]  /*10230*/  BRA `(.L_x_444) ;  /* 0xfffffff000687947 */ /* 0x000fea000383ffff */
.L_x_428:
[----:B-1----:R1:W2:Y:S02]  /*10240*/  SYNCS.PHASECHK.TRANS64.TRYWAIT P0, [R15+URZ+0x10], R6 ;  /* 0x000010060f0075a7 */ /* 0x0022a4000800017f */
[----:B--2---:R-:W-:Y:S05]  /*10250*/  @!P0 NANOSLEEP.SYNCS 0x989680 ;  /* 0x009896800000895d */ /* 0x004fea0003900000 */
[----:B------:R-:W2:Y:S02]  /*10260*/  @!P0 SYNCS.PHASECHK.TRANS64 P0, [R15+URZ+0x10], R6 ;  /* 0x000010060f0085a7 */ /* 0x000ea4000800007f */
[----:B--2---:R-:W-:Y:S05]  /*10270*/  @!P0 BRA `(.L_x_428) ;  /* 0xfffffffc00f08947 */ /* 0x004fea000383ffff */
[----:B------:R-:W-:Y:S05]  /*10280*/  BRA `(.L_x_445) ;  /* 0xfffffff000a47947 */ /* 0x000fea000383ffff */
.L_x_436:
[----:B------:R-:W-:Y:S01]  /*10290*/  BSSY B0, `(.L_x_446) ;  /* 0x0000006000007945 */ /* 0x000fe20003800000 */
[----:B------:R-:W-:-:S07]  /*102a0*/  IMAD.MOV.U32 R15, RZ, RZ, -0x1 ;  /* 0xffffffffff0f7424 */ /* 0x000fce00078e00ff */
[----:B------:R-:W-:Y:S05]  /*102b0*/  WARPSYNC.COLLECTIVE R15, `(.L_x_447) ;  /* 0x000000000f0c7348 */ /* 0x000fea0003c00000 */
[----:B------:R-:W-:Y:S02]  /*102c0*/  ELECT P6, UR62, PT ;  /* 0x00000000003e782f */ /* 0x000fe400038c0000 */
[----:B------:R-:W-:Y:S01]  /*102d0*/  MOV R14, UR62 ;  /* 0x0000003e000e7c02 */ /* 0x000fe20008000f00 */
[----:B------:R-:W-:Y:S10]  /*102e0*/  ENDCOLLECTIVE ;  /* 0x000000000000791b */ /* 0x000ff40003800000 */
.L_x_447:
[----:B------:R-:W-:Y:S05]  /*102f0*/  BSYNC B0 ;  /* 0x0000000000007941 */ /* 0x000fea0003800000 */
.L_x_446:
[----:B------:R-:W-:Y:S05]  /*10300*/  BRA `(.L_x_448) ;  /* 0xfffffffc00147947 */ /* 0x000fea000383ffff */
.L_x_440:
[----:B0-----:R0:W1:Y:S02]  /*10310*/  SYNCS.PHASECHK.TRANS64.TRYWAIT P0, [R5+URZ], R2 ;  /* 0x00000002050075a7 */ /* 0x001064000800017f */
[----:B-1----:R-:W-:Y:S05]  /*10320*/  @!P0 NANOSLEEP.SYNCS 0x989680 ;  /* 0x009896800000895d */ /* 0x002fea0003900000 */
[----:B------:R-:W1:Y:S02]  /*10330*/  @!P0 SYNCS.PHASECHK.TRANS64 P0, [R5+URZ], R2 ;  /* 0x00000002050085a7 */ /* 0x000e64000800007f */
[----:B-1----:R-:W-:Y:S05]  /*10340*/  @!P0 BRA `(.L_x_440) ;  /* 0xfffffffc00f08947 */ /* 0x002fea000383ffff */
[----:B------:R-:W-:Y:S05]  /*10350*/  BRA `(.L_x_449) ;  /* 0xfffffffc00507947 */ /* 0x000fea000383ffff */
.L_x_450:
[----:B------:R-:W-:-:S00]  /*10360*/  BRA `(.L_x_450) ;  /* 0xfffffffc00fc7947 */ /* 0x000fc0000383ffff */
[----:B------:R-:W-:-:S00]  /*10370*/  NOP ;  /* 0x0000000000007918 */ /* 0x000fc00000000000 */
        /* <DEDUP_REMOVED lines=8> */
.L_x_451:


//--------------------- .nv.global.init           --------------------------
	.section	.nv.global.init,"aw",@progbits
.nv.global.init:
	.type		$str$22,@object
	.size		$str$22,($str$23 - $str$22)
$str$22:
        /*0000*/ 	.byte	0x6b, 0x5f, 0x74, 0x69, 0x6c, 0x65, 0x5f, 0x63, 0x6f, 0x75, 0x6e, 0x74, 0x20, 0x3e, 0x3d, 0x20
        /*0010*/ 	.byte	0x31, 0x00
	.type		$str$23,@object
	.size		$str$23,(__unnamed_1 - $str$23)
$str$23:
        /*0012*/ 	.byte	0x2f, 0x74, 0x6d, 0x70, 0x2f, 0x63, 0x75, 0x74, 0x6c, 0x61, 0x73, 0x73, 0x5f, 0x73, 0x77, 0x65
        /*0022*/ 	.byte	0x65, 0x70, 0x5f, 0x73, 0x72, 0x63, 0x2f, 0x69, 0x6e, 0x63, 0x6c, 0x75, 0x64, 0x65, 0x2f, 0x63
        /*0032*/ 	.byte	0x75, 0x74, 0x6c, 0x61, 0x73, 0x73, 0x2f, 0x67, 0x65, 0x6d, 0x6d, 0x2f, 0x63, 0x6f, 0x6c, 0x6c
        /*0042*/ 	.byte	0x65, 0x63, 0x74, 0x69, 0x76, 0x65, 0x2f, 0x73, 0x6d, 0x39, 0x30, 0x5f, 0x6d, 0x6d, 0x61, 0x5f
        /*0052*/ 	.byte	0x74, 0x6d, 0x61, 0x5f, 0x67, 0x6d, 0x6d, 0x61, 0x5f, 0x73, 0x73, 0x5f, 0x77, 0x61, 0x72, 0x70
        /*0062*/ 	.byte	0x73, 0x70, 0x65, 0x63, 0x69, 0x61, 0x6c, 0x69, 0x7a, 0x65, 0x64, 0x2e, 0x68, 0x70, 0x70, 0x00
	.type		__unnamed_1,@object
	.size		__unnamed_1,(.L_0 - __unnamed_1)
__unnamed_1:
        /*0072*/ 	.byte	0x76, 0x6f, 0x69, 0x64, 0x20, 0x63, 0x75, 0x74, 0x6c, 0x61, 0x73, 0x73, 0x3a, 0x3a, 0x67, 0x65
        /* <DEDUP_REMOVED lines=172> */
        /*0b42*/ 	.byte	0x74, 0x65, 0x3a, 0x3a, 0x69, 0x64, 0x65, 0x6e, 0x74, 0x69, 0x74, 0x79, 0x5d, 0x00
.L_0:


//--------------------- .nv.shared._ZN7cutlass13device_kernelINS_4gemm6kernel13GemmUniversalIN4cute5tupleIJiiiiEEENS1_10collective13CollectiveMmaINS1_34MainloopSm90TmaGmmaWarpSpecializedILi2ENS5_IJNS4_1CILi2EEENSA_ILi1EEESC_EEENS1_35KernelTmaWarpSpecializedCooperativeEEENS5_IJNSA_ILi512EEENSA_ILi96EEENSA_ILi128EEEEEEaNS5_IJlSC_lEEEaSK_NS4_8TiledMMAINS4_8MMA_AtomIJNS4_4SM904GMMA26MMA_64x96x32_S32S8S8_SS_TNEEEENS4_6LayoutISD_NS5_IJSC_NSA_ILi0EEESS_EEEEENS5_IJNS4_10UnderscoreESV_SV_EEEEENS4_13SM90_TMA_LOADENS4_14ComposedLayoutINS4_7SwizzleILi3ELi4ELi3EEENS4_18smem_ptr_flag_bitsILi8EEENSR_INS5_IJNSA_ILi8EEESI_EEENS5_IJSI_SC_EEEEEEEvNS4_8identityENS4_23SM90_TMA_LOAD_MULTICASTES18_vS19_EENS_8epilogue10collective6detail29Sm90TmaWarpSpecializedAdapterINS1D_15DefaultEpilogueIaSK_SK_NS1C_6thread17LinearCombinationIaLi1EiiLNS1H_9ScaleType4KindE0ELNS_15FloatRoundStyleE2EaEENS1_15EpilogueDefaultEEEEEvvEEEEvNT_6ParamsE --------------------------
	.section	.nv.shared._ZN7cutlass13device_kernelINS_4gemm6kernel13GemmUniversalIN4cute5tupleIJiiiiEEENS1_10collective13CollectiveMmaINS1_34MainloopSm90TmaGmmaWarpSpecializedILi2ENS5_IJNS4_1CILi2EEENSA_ILi1EEESC_EEENS1_35KernelTmaWarpSpecializedCooperativeEEENS5_IJNSA_ILi512EEENSA_ILi96EEENSA_ILi128EEEEEEaNS5_IJlSC_lEEEaSK_NS4_8TiledMMAINS4_8MMA_AtomIJNS4_4SM904GMMA26MMA_64x96x32_S32S8S8_SS_TNEEEENS4_6LayoutISD_NS5_IJSC_NSA_ILi0EEESS_EEEEENS5_IJNS4_10UnderscoreESV_SV_EEEEENS4_13SM90_TMA_LOADENS4_14ComposedLayoutINS4_7SwizzleILi3ELi4ELi3EEENS4_18smem_ptr_flag_bitsILi8EEENSR_INS5_IJNSA_ILi8EEESI_EEENS5_IJSI_SC_EEEEEEEvNS4_8identityENS4_23SM90_TMA_LOAD_MULTICASTES18_vS19_EENS_8epilogue10collective6detail29Sm90TmaWarpSpecializedAdapterINS1D_15DefaultEpilogueIaSK_SK_NS1C_6thread17LinearCombinationIaLi1EiiLNS1H_9ScaleType4KindE0ELNS_15FloatRoundStyleE2EaEENS1_15EpilogueDefaultEEEEEvvEEEEvNT_6ParamsE,"aw",@nobits
	.sectionflags	@""
	.align	16
	.zero		1024


//--------------------- .nv.shared.reserved.0     --------------------------
	.section	.nv.shared.reserved.0,"aw",@nobits
	.weak		__nv_reservedSMEM_offset_0_alias
	.size		__nv_reservedSMEM_offset_0_alias, 0, 0
	.other		__nv_reservedSMEM_offset_0_alias,@"STO_CUDA_RESERVED_SHARED STV_DEFAULT"
__nv_reservedSMEM_offset_0_alias:
	.zero		0


//--------------------- .nv.global                --------------------------
	.section	.nv.global,"aw",@nobits
.nv.global:
	.type		_ZN39_INTERNAL_c6b58580_4_k_cu_8ffa4182_63964cute1_E,@object
	.size		_ZN39_INTERNAL_c6b58580_4_k_cu_8ffa4182_63964cute1_E,(_ZN39_INTERNAL_c6b58580_4_k_cu_8ffa4182_63964cuda3std3__45__cpo6cbeginE - _ZN39_INTERNAL_c6b58580_4_k_cu_8ffa4182_63964cute1_E)
_ZN39_INTERNAL_c6b58580_4_k_cu_8ffa4182_63964cute1_E:
	.zero		1
	.type		_ZN39_INTERNAL_c6b58580_4_k_cu_8ffa4182_63964cuda3std3__45__cpo6cbeginE,@object
	.size		_ZN39_INTERNAL_c6b58580_4_k_cu_8ffa4182_63964cuda3std3__45__cpo6cbeginE,(_ZN39_INTERNAL_c6b58580_4_k_cu_8ffa4182_63964cuda3std3__48in_placeE - _ZN39_INTERNAL_c6b58580_4_k_cu_8ffa4182_63964cuda3std3__45__cpo6cbeginE)
_ZN39_INTERNAL_c6b58580_4_k_cu_8ffa4182_63964cuda3std3__45__cpo6cbeginE:
	.zero		1
	.type		_ZN39_INTERNAL_c6b58580_4_k_cu_8ffa4182_63964cuda3std3__48in_placeE,@object
	.size		_ZN39_INTERNAL_c6b58580_4_k_cu_8ffa4182_63964cuda3std3__48in_placeE,(_ZN39_INTERNAL_c6b58580_4_k_cu_8ffa4182_63964cuda3std6ranges3__45__cpo9iter_moveE - _ZN39_INTERNAL_c6b58580_4_k_cu_8ffa4182_63964cuda3std3__48in_placeE)
_ZN39_INTERNAL_c6b58580_4_k_cu_8ffa4182_63964cuda3std3__48in_placeE:
	.zero		1
	.type		_ZN39_INTERNAL_c6b58580_4_k_cu_8ffa4182_63964cuda3std6ranges3__45__cpo9iter_moveE,@object
	.size		_ZN39_INTERNAL_c6b58580_4_k_cu_8ffa4182_63964cuda3std6ranges3__45__cpo9iter_moveE,(_ZN39_INTERNAL_c6b58580_4_k_cu_8ffa4182_63964cuda3std3__45__cpo5beginE - _ZN39_INTERNAL_c6b58580_4_k_cu_8ffa4182_63964cuda3std6ranges3__45__cpo9iter_moveE)
_ZN39_INTERNAL_c6b58580_4_k_cu_8ffa4182_63964cuda3std6ranges3__45__cpo9iter_moveE:
	.zero		1
	.type		_ZN39_INTERNAL_c6b58580_4_k_cu_8ffa4182_63964cuda3std3__45__cpo5beginE,@object
	.size		_ZN39_INTERNAL_c6b58580_4_k_cu_8ffa4182_63964cuda3std3__45__cpo5beginE,(_ZN39_INTERNAL_c6b58580_4_k_cu_8ffa4182_63964cuda3std3__441_GLOBAL__N__c6b58580_4_k_cu_8ffa4182_63966ignoreE - _ZN39_INTERNAL_c6b58580_4_k_cu_8ffa4182_63964cuda3std3__45__cpo5beginE)
_ZN39_INTERNAL_c6b58580_4_k_cu_8ffa4182_63964cuda3std3__45__cpo5beginE:
	.zero		1
	.type		_ZN39_INTERNAL_c6b58580_4_k_cu_8ffa4182_63964cuda3std3__441_GLOBAL__N__c6b58580_4_k_cu_8ffa4182_63966ignoreE,@object
	.size		_ZN39_INTERNAL_c6b58580_4_k_cu_8ffa4182_63964cuda3std3__441_GLOBAL__N__c6b58580_4_k_cu_8ffa4182_63966ignoreE,(_ZN39_INTERNAL_c6b58580_4_k_cu_8ffa4182_63964cute7productE - _ZN39_INTERNAL_c6b58580_4_k_cu_8ffa4182_63964cuda3std3__441_GLOBAL__N__c6b58580_4_k_cu_8ffa4182_63966ignoreE)
_ZN39_INTERNAL_c6b58580_4_k_cu_8ffa4182_63964cuda3std3__441_GLOBAL__N__c6b58580_4_k_cu_8ffa4182_63966ignoreE:
	.zero		1
	.type		_ZN39_INTERNAL_c6b58580_4_k_cu_8ffa4182_63964cute7productE,@object
	.size		_ZN39_INTERNAL_c6b58580_4_k_cu_8ffa4182_63964cute7productE,(_ZN39_INTERNAL_c6b58580_4_k_cu_8ffa4182_63964cuda3std3__45__cpo3endE - _ZN39_INTERNAL_c6b58580_4_k_cu_8ffa4182_63964cute7productE)
_ZN39_INTERNAL_c6b58580_4_k_cu_8ffa4182_63964cute7productE:
	.zero		1
	.type		_ZN39_INTERNAL_c6b58580_4_k_cu_8ffa4182_63964cuda3std3__45__cpo3endE,@object
	.size		_ZN39_INTERNAL_c6b58580_4_k_cu_8ffa4182_63964cuda3std3__45__cpo3endE,(_ZN39_INTERNAL_c6b58580_4_k_cu_8ffa4182_63964cuda3std3__419piecewise_constructE - _ZN39_INTERNAL_c6b58580_4_k_cu_8ffa4182_63964cuda3std3__45__cpo3endE)
_ZN39_INTERNAL_c6b58580_4_k_cu_8ffa4182_63964cuda3std3__45__cpo3endE:
	.zero		1
	.type		_ZN39_INTERNAL_c6b58580_4_k_cu_8ffa4182_63964cuda3std3__419piecewise_constructE,@object
	.size		_ZN39_INTERNAL_c6b58580_4_k_cu_8ffa4182_63964cuda3std3__419piecewise_constructE,(_ZN39_INTERNAL_c6b58580_4_k_cu_8ffa4182_63964cuda3std3__45__cpo4cendE - _ZN39_INTERNAL_c6b58580_4_k_cu_8ffa4182_63964cuda3std3__419piecewise_constructE)
_ZN39_INTERNAL_c6b58580_4_k_cu_8ffa4182_63964cuda3std3__419piecewise_constructE:
	.zero		1
	.type		_ZN39_INTERNAL_c6b58580_4_k_cu_8ffa4182_63964cuda3std3__45__cpo4cendE,@object
	.size		_ZN39_INTERNAL_c6b58580_4_k_cu_8ffa4182_63964cuda3std3__45__cpo4cendE,(_ZN39_INTERNAL_c6b58580_4_k_cu_8ffa4182_63964cuda3std6ranges3__45__cpo4swapE - _ZN39_INTERNAL_c6b58580_4_k_cu_8ffa4182_63964cuda3std3__45__cpo4cendE)
_ZN39_INTERNAL_c6b58580_4_k_cu_8ffa4182_63964cuda3std3__45__cpo4cendE:
	.zero		1
	.type		_ZN39_INTERNAL_c6b58580_4_k_cu_8ffa4182_63964cuda3std6ranges3__45__cpo4swapE,@object
	.size		_ZN39_INTERNAL_c6b58580_4_k_cu_8ffa4182_63964cuda3std6ranges3__45__cpo4swapE,(.L_8 - _ZN39_INTERNAL_c6b58580_4_k_cu_8ffa4182_63964cuda3std6ranges3__45__cpo4swapE)
_ZN39_INTERNAL_c6b58580_4_k_cu_8ffa4182_63964cuda3std6ranges3__45__cpo4swapE:
	.zero		1
.L_8:


//--------------------- .nv.constant0._ZN7cutlass13device_kernelINS_4gemm6kernel13GemmUniversalIN4cute5tupleIJiiiiEEENS1_10collective13CollectiveMmaINS1_34MainloopSm90TmaGmmaWarpSpecializedILi2ENS5_IJNS4_1CILi2EEENSA_ILi1EEESC_EEENS1_35KernelTmaWarpSpecializedCooperativeEEENS5_IJNSA_ILi512EEENSA_ILi96EEENSA_ILi128EEEEEEaNS5_IJlSC_lEEEaSK_NS4_8TiledMMAINS4_8MMA_AtomIJNS4_4SM904GMMA26MMA_64x96x32_S32S8S8_SS_TNEEEENS4_6LayoutISD_NS5_IJSC_NSA_ILi0EEESS_EEEEENS5_IJNS4_10UnderscoreESV_SV_EEEEENS4_13SM90_TMA_LOADENS4_14ComposedLayoutINS4_7SwizzleILi3ELi4ELi3EEENS4_18smem_ptr_flag_bitsILi8EEENSR_INS5_IJNSA_ILi8EEESI_EEENS5_IJSI_SC_EEEEEEEvNS4_8identityENS4_23SM90_TMA_LOAD_MULTICASTES18_vS19_EENS_8epilogue10collective6detail29Sm90TmaWarpSpecializedAdapterINS1D_15DefaultEpilogueIaSK_SK_NS1C_6thread17LinearCombinationIaLi1EiiLNS1H_9ScaleType4KindE0ELNS_15FloatRoundStyleE2EaEENS1_15EpilogueDefaultEEEEEvvEEEEvNT_6ParamsE --------------------------
	.section	.nv.constant0._ZN7cutlass13device_kernelINS_4gemm6kernel13GemmUniversalIN4cute5tupleIJiiiiEEENS1_10collective13CollectiveMmaINS1_34MainloopSm90TmaGmmaWarpSpecializedILi2ENS5_IJNS4_1CILi2EEENSA_ILi1EEESC_EEENS1_35KernelTmaWarpSpecializedCooperativeEEENS5_IJNSA_ILi512EEENSA_ILi96EEENSA_ILi128EEEEEEaNS5_IJlSC_lEEEaSK_NS4_8TiledMMAINS4_8MMA_AtomIJNS4_4SM904GMMA26MMA_64x96x32_S32S8S8_SS_TNEEEENS4_6LayoutISD_NS5_IJSC_NSA_ILi0EEESS_EEEEENS5_IJNS4_10UnderscoreESV_SV_EEEEENS4_13SM90_TMA_LOADENS4_14ComposedLayoutINS4_7SwizzleILi3ELi4ELi3EEENS4_18smem_ptr_flag_bitsILi8EEENSR_INS5_IJNSA_ILi8EEESI_EEENS5_IJSI_SC_EEEEEEEvNS4_8identityENS4_23SM90_TMA_LOAD_MULTICASTES18_vS19_EENS_8epilogue10collective6detail29Sm90TmaWarpSpecializedAdapterINS1D_15DefaultEpilogueIaSK_SK_NS1C_6thread17LinearCombinationIaLi1EiiLNS1H_9ScaleType4KindE0ELNS_15FloatRoundStyleE2EaEENS1_15EpilogueDefaultEEEEEvvEEEEvNT_6ParamsE,"a",@progbits
	.sectionflags	@""
	.align	4
.nv.constant0._ZN7cutlass13device_kernelINS_4gemm6kernel13GemmUniversalIN4cute5tupleIJiiiiEEENS1_10collective13CollectiveMmaINS1_34MainloopSm90TmaGmmaWarpSpecializedILi2ENS5_IJNS4_1CILi2EEENSA_ILi1EEESC_EEENS1_35KernelTmaWarpSpecializedCooperativeEEENS5_IJNSA_ILi512EEENSA_ILi96EEENSA_ILi128EEEEEEaNS5_IJlSC_lEEEaSK_NS4_8TiledMMAINS4_8MMA_AtomIJNS4_4SM904GMMA26MMA_64x96x32_S32S8S8_SS_TNEEEENS4_6LayoutISD_NS5_IJSC_NSA_ILi0EEESS_EEEEENS5_IJNS4_10UnderscoreESV_SV_EEEEENS4_13SM90_TMA_LOADENS4_14ComposedLayoutINS4_7SwizzleILi3ELi4ELi3EEENS4_18smem_ptr_flag_bitsILi8EEENSR_INS5_IJNSA_ILi8EEESI_EEENS5_IJSI_SC_EEEEEEEvNS4_8identityENS4_23SM90_TMA_LOAD_MULTICASTES18_vS19_EENS_8epilogue10collective6detail29Sm90TmaWarpSpecializedAdapterINS1D_15DefaultEpilogueIaSK_SK_NS1C_6thread17LinearCombinationIaLi1EiiLNS1H_9ScaleType4KindE0ELNS_15FloatRoundStyleE2EaEENS1_15EpilogueDefaultEEEEEvvEEEEvNT_6ParamsE:
	.zero		1664


//--------------------- SYMBOLS --------------------------

	.type		.nv.reservedSmem.offset0,@object
	.size		.nv.reservedSmem.offset0,0x4
	.type		__assertfail,@function
